//
// Generated by NVIDIA NVVM Compiler
//
// Compiler Build ID: CL-36424714
// Cuda compilation tools, release 13.0, V13.0.88
// Based on NVVM 20.0.0
//

.version 9.0
.target sm_100
.address_size 64

	// .globl	_Z19mini_softmax_kernelPKfPfii
.extern .shared .align 16 .b8 shmem_reduce[];

.visible .entry _Z19mini_softmax_kernelPKfPfii(
	.param .u64 .ptr .align 1 _Z19mini_softmax_kernelPKfPfii_param_0,
	.param .u64 .ptr .align 1 _Z19mini_softmax_kernelPKfPfii_param_1,
	.param .u32 _Z19mini_softmax_kernelPKfPfii_param_2,
	.param .u32 _Z19mini_softmax_kernelPKfPfii_param_3
)
{
	.reg .pred 	%p<36>;
	.reg .b32 	%r<186>;
	.reg .b32 	%f<153>;
	.reg .b64 	%rd<27>;

	ld.param.u64 	%rd7, [_Z19mini_softmax_kernelPKfPfii_param_0];
	ld.param.u64 	%rd8, [_Z19mini_softmax_kernelPKfPfii_param_1];
	ld.param.u32 	%r73, [_Z19mini_softmax_kernelPKfPfii_param_3];
	cvta.to.global.u64 	%rd1, %rd7;
	cvta.to.global.u64 	%rd2, %rd8;
	mov.u32 	%r1, %tid.x;
	mov.u32 	%r2, %ctaid.y;
	mov.u32 	%r3, %ntid.x;
	shl.b32 	%r74, %r3, 2;
	mov.u32 	%r177, shmem_reduce;
	add.s32 	%r4, %r177, %r74;
	setp.ge.s32 	%p1, %r1, %r73;
	mov.f32 	%f147, 0fFF800000;
	@%p1 bra 	$L__BB0_7;
	mul.lo.s32 	%r5, %r73, %r2;
	add.s32 	%r76, %r1, %r3;
	max.u32 	%r77, %r73, %r76;
	setp.lt.u32 	%p2, %r76, %r73;
	selp.u32 	%r78, 1, 0, %p2;
	add.s32 	%r79, %r76, %r78;
	sub.s32 	%r80, %r77, %r79;
	div.u32 	%r81, %r80, %r3;
	add.s32 	%r6, %r81, %r78;
	and.b32  	%r82, %r6, 3;
	setp.eq.s32 	%p3, %r82, 3;
	mov.f32 	%f147, 0fFF800000;
	mov.u32 	%r167, %r1;
	@%p3 bra 	$L__BB0_4;
	shl.b32 	%r83, %r1, 2;
	add.s32 	%r84, %r74, %r83;
	mov.u32 	%r85, shmem_reduce;
	add.s32 	%r165, %r85, %r84;
	add.s32 	%r164, %r1, %r5;
	add.s32 	%r86, %r6, 1;
	and.b32  	%r87, %r86, 3;
	neg.s32 	%r163, %r87;
	mov.f32 	%f147, 0fFF800000;
	mov.u32 	%r167, %r1;
$L__BB0_3:
	.pragma "nounroll";
	mul.wide.s32 	%rd9, %r164, 4;
	add.s64 	%rd10, %rd1, %rd9;
	ld.global.f32 	%f21, [%rd10];
	max.f32 	%f147, %f147, %f21;
	st.shared.f32 	[%r165], %f21;
	add.s32 	%r167, %r167, %r3;
	add.s32 	%r165, %r165, %r74;
	add.s32 	%r164, %r164, %r3;
	add.s32 	%r163, %r163, 1;
	setp.ne.s32 	%p4, %r163, 0;
	@%p4 bra 	$L__BB0_3;
$L__BB0_4:
	setp.lt.u32 	%p5, %r6, 3;
	@%p5 bra 	$L__BB0_7;
	cvt.u64.u32 	%rd13, %r74;
$L__BB0_6:
	add.s32 	%r88, %r167, %r5;
	mul.wide.s32 	%rd11, %r88, 4;
	add.s64 	%rd12, %rd1, %rd11;
	ld.global.f32 	%f22, [%rd12];
	max.f32 	%f23, %f147, %f22;
	shl.b32 	%r89, %r167, 2;
	add.s32 	%r90, %r4, %r89;
	st.shared.f32 	[%r90], %f22;
	add.s64 	%rd14, %rd12, %rd13;
	ld.global.f32 	%f24, [%rd14];
	max.f32 	%f25, %f23, %f24;
	add.s32 	%r92, %r90, %r74;
	st.shared.f32 	[%r92], %f24;
	add.s64 	%rd15, %rd14, %rd13;
	ld.global.f32 	%f26, [%rd15];
	max.f32 	%f27, %f25, %f26;
	add.s32 	%r93, %r92, %r74;
	st.shared.f32 	[%r93], %f26;
	add.s64 	%rd16, %rd15, %rd13;
	ld.global.f32 	%f28, [%rd16];
	max.f32 	%f147, %f27, %f28;
	add.s32 	%r94, %r93, %r74;
	st.shared.f32 	[%r94], %f28;
	add.s32 	%r167, %r74, %r167;
	setp.lt.s32 	%p6, %r167, %r73;
	@%p6 bra 	$L__BB0_6;
$L__BB0_7:
	shl.b32 	%r95, %r1, 2;
	add.s32 	%r22, %r177, %r95;
	st.shared.f32 	[%r22], %f147;
	bar.sync 	0;
	setp.lt.u32 	%p7, %r3, 66;
	@%p7 bra 	$L__BB0_12;
	mov.u32 	%r169, %r3;
$L__BB0_9:
	shr.u32 	%r24, %r169, 1;
	setp.ge.u32 	%p8, %r1, %r24;
	@%p8 bra 	$L__BB0_11;
	ld.shared.f32 	%f29, [%r22];
	shl.b32 	%r97, %r24, 2;
	add.s32 	%r98, %r22, %r97;
	ld.shared.f32 	%f30, [%r98];
	max.f32 	%f31, %f29, %f30;
	st.shared.f32 	[%r22], %f31;
$L__BB0_11:
	bar.sync 	0;
	setp.gt.u32 	%p9, %r169, 131;
	mov.u32 	%r169, %r24;
	@%p9 bra 	$L__BB0_9;
$L__BB0_12:
	setp.gt.u32 	%p10, %r1, 31;
	@%p10 bra 	$L__BB0_14;
	ld.shared.f32 	%f32, [%r22];
	ld.shared.f32 	%f33, [%r22+128];
	max.f32 	%f34, %f32, %f33;
	mov.b32 	%r99, %f34;
	shfl.sync.down.b32	%r100|%p11, %r99, 16, 31, -1;
	mov.b32 	%f35, %r100;
	max.f32 	%f36, %f34, %f35;
	mov.b32 	%r101, %f36;
	shfl.sync.down.b32	%r102|%p12, %r101, 8, 31, -1;
	mov.b32 	%f37, %r102;
	max.f32 	%f38, %f36, %f37;
	mov.b32 	%r103, %f38;
	shfl.sync.down.b32	%r104|%p13, %r103, 4, 31, -1;
	mov.b32 	%f39, %r104;
	max.f32 	%f40, %f38, %f39;
	mov.b32 	%r105, %f40;
	shfl.sync.down.b32	%r106|%p14, %r105, 2, 31, -1;
	mov.b32 	%f41, %r106;
	max.f32 	%f42, %f40, %f41;
	mov.b32 	%r107, %f42;
	shfl.sync.down.b32	%r108|%p15, %r107, 1, 31, -1;
	mov.b32 	%f43, %r108;
	max.f32 	%f44, %f42, %f43;
	st.shared.f32 	[%r22], %f44;
$L__BB0_14:
	setp.ge.s32 	%p16, %r1, %r73;
	bar.sync 	0;
	mov.f32 	%f152, 0f00000000;
	ld.shared.f32 	%f8, [shmem_reduce];
	@%p16 bra 	$L__BB0_20;
	add.s32 	%r109, %r1, %r3;
	max.s32 	%r110, %r73, %r109;
	setp.lt.s32 	%p17, %r109, %r73;
	selp.u32 	%r111, 1, 0, %p17;
	add.s32 	%r112, %r109, %r111;
	sub.s32 	%r113, %r110, %r112;
	div.u32 	%r114, %r113, %r3;
	add.s32 	%r25, %r114, %r111;
	and.b32  	%r115, %r25, 3;
	setp.eq.s32 	%p18, %r115, 3;
	mov.f32 	%f152, 0f00000000;
	mov.u32 	%r173, %r1;
	@%p18 bra 	$L__BB0_18;
	add.s32 	%r117, %r74, %r95;
	mov.u32 	%r118, shmem_reduce;
	add.s32 	%r171, %r118, %r117;
	add.s32 	%r119, %r25, 1;
	and.b32  	%r120, %r119, 3;
	neg.s32 	%r170, %r120;
	mov.f32 	%f152, 0f00000000;
	mov.u32 	%r173, %r1;
$L__BB0_17:
	.pragma "nounroll";
	ld.shared.f32 	%f49, [%r171];
	sub.f32 	%f50, %f49, %f8;
	fma.rn.f32 	%f51, %f50, 0f3BBB989D, 0f3F000000;
	cvt.sat.f32.f32 	%f52, %f51;
	mov.f32 	%f53, 0f4B400001;
	mov.f32 	%f54, 0f437C0000;
	fma.rm.f32 	%f55, %f52, %f54, %f53;
	add.f32 	%f56, %f55, 0fCB40007F;
	neg.f32 	%f57, %f56;
	fma.rn.f32 	%f58, %f50, 0f3FB8AA3B, %f57;
	fma.rn.f32 	%f59, %f50, 0f32A57060, %f58;
	mov.b32 	%r121, %f55;
	shl.b32 	%r122, %r121, 23;
	mov.b32 	%f60, %r122;
	ex2.approx.ftz.f32 	%f61, %f59;
	mul.f32 	%f62, %f61, %f60;
	add.f32 	%f152, %f152, %f62;
	st.shared.f32 	[%r171], %f62;
	add.s32 	%r173, %r173, %r3;
	add.s32 	%r171, %r171, %r74;
	add.s32 	%r170, %r170, 1;
	setp.ne.s32 	%p19, %r170, 0;
	@%p19 bra 	$L__BB0_17;
$L__BB0_18:
	setp.lt.u32 	%p20, %r25, 3;
	@%p20 bra 	$L__BB0_20;
$L__BB0_19:
	shl.b32 	%r123, %r173, 2;
	add.s32 	%r124, %r4, %r123;
	ld.shared.f32 	%f63, [%r124];
	sub.f32 	%f64, %f63, %f8;
	fma.rn.f32 	%f65, %f64, 0f3BBB989D, 0f3F000000;
	cvt.sat.f32.f32 	%f66, %f65;
	mov.f32 	%f67, 0f4B400001;
	mov.f32 	%f68, 0f437C0000;
	fma.rm.f32 	%f69, %f66, %f68, %f67;
	add.f32 	%f70, %f69, 0fCB40007F;
	neg.f32 	%f71, %f70;
	fma.rn.f32 	%f72, %f64, 0f3FB8AA3B, %f71;
	fma.rn.f32 	%f73, %f64, 0f32A57060, %f72;
	mov.b32 	%r125, %f69;
	shl.b32 	%r126, %r125, 23;
	mov.b32 	%f74, %r126;
	ex2.approx.ftz.f32 	%f75, %f73;
	mul.f32 	%f76, %f75, %f74;
	add.f32 	%f77, %f152, %f76;
	st.shared.f32 	[%r124], %f76;
	add.s32 	%r128, %r124, %r74;
	ld.shared.f32 	%f78, [%r128];
	sub.f32 	%f79, %f78, %f8;
	fma.rn.f32 	%f80, %f79, 0f3BBB989D, 0f3F000000;
	cvt.sat.f32.f32 	%f81, %f80;
	fma.rm.f32 	%f82, %f81, %f68, %f67;
	add.f32 	%f83, %f82, 0fCB40007F;
	neg.f32 	%f84, %f83;
	fma.rn.f32 	%f85, %f79, 0f3FB8AA3B, %f84;
	fma.rn.f32 	%f86, %f79, 0f32A57060, %f85;
	mov.b32 	%r129, %f82;
	shl.b32 	%r130, %r129, 23;
	mov.b32 	%f87, %r130;
	ex2.approx.ftz.f32 	%f88, %f86;
	mul.f32 	%f89, %f88, %f87;
	add.f32 	%f90, %f77, %f89;
	st.shared.f32 	[%r128], %f89;
	add.s32 	%r131, %r128, %r74;
	ld.shared.f32 	%f91, [%r131];
	sub.f32 	%f92, %f91, %f8;
	fma.rn.f32 	%f93, %f92, 0f3BBB989D, 0f3F000000;
	cvt.sat.f32.f32 	%f94, %f93;
	fma.rm.f32 	%f95, %f94, %f68, %f67;
	add.f32 	%f96, %f95, 0fCB40007F;
	neg.f32 	%f97, %f96;
	fma.rn.f32 	%f98, %f92, 0f3FB8AA3B, %f97;
	fma.rn.f32 	%f99, %f92, 0f32A57060, %f98;
	mov.b32 	%r132, %f95;
	shl.b32 	%r133, %r132, 23;
	mov.b32 	%f100, %r133;
	ex2.approx.ftz.f32 	%f101, %f99;
	mul.f32 	%f102, %f101, %f100;
	add.f32 	%f103, %f90, %f102;
	st.shared.f32 	[%r131], %f102;
	add.s32 	%r134, %r131, %r74;
	ld.shared.f32 	%f104, [%r134];
	sub.f32 	%f105, %f104, %f8;
	fma.rn.f32 	%f106, %f105, 0f3BBB989D, 0f3F000000;
	cvt.sat.f32.f32 	%f107, %f106;
	fma.rm.f32 	%f108, %f107, %f68, %f67;
	add.f32 	%f109, %f108, 0fCB40007F;
	neg.f32 	%f110, %f109;
	fma.rn.f32 	%f111, %f105, 0f3FB8AA3B, %f110;
	fma.rn.f32 	%f112, %f105, 0f32A57060, %f111;
	mov.b32 	%r135, %f108;
	shl.b32 	%r136, %r135, 23;
	mov.b32 	%f113, %r136;
	ex2.approx.ftz.f32 	%f114, %f112;
	mul.f32 	%f115, %f114, %f113;
	add.f32 	%f152, %f103, %f115;
	st.shared.f32 	[%r134], %f115;
	add.s32 	%r173, %r74, %r173;
	setp.lt.s32 	%p21, %r173, %r73;
	@%p21 bra 	$L__BB0_19;
$L__BB0_20:
	setp.lt.u32 	%p22, %r3, 66;
	st.shared.f32 	[%r22], %f152;
	bar.sync 	0;
	@%p22 bra 	$L__BB0_25;
	mov.u32 	%r175, %r3;
$L__BB0_22:
	shr.u32 	%r39, %r175, 1;
	setp.ge.u32 	%p23, %r1, %r39;
	@%p23 bra 	$L__BB0_24;
	ld.shared.f32 	%f116, [%r22];
	shl.b32 	%r137, %r39, 2;
	add.s32 	%r138, %r22, %r137;
	ld.shared.f32 	%f117, [%r138];
	add.f32 	%f118, %f116, %f117;
	st.shared.f32 	[%r22], %f118;
$L__BB0_24:
	bar.sync 	0;
	setp.gt.u32 	%p24, %r175, 131;
	mov.u32 	%r175, %r39;
	@%p24 bra 	$L__BB0_22;
$L__BB0_25:
	setp.gt.u32 	%p25, %r1, 31;
	@%p25 bra 	$L__BB0_27;
	ld.shared.f32 	%f119, [%r22];
	ld.shared.f32 	%f120, [%r22+128];
	add.f32 	%f121, %f119, %f120;
	mov.b32 	%r139, %f121;
	shfl.sync.down.b32	%r140|%p26, %r139, 16, 31, -1;
	mov.b32 	%f122, %r140;
	add.f32 	%f123, %f121, %f122;
	mov.b32 	%r141, %f123;
	shfl.sync.down.b32	%r142|%p27, %r141, 8, 31, -1;
	mov.b32 	%f124, %r142;
	add.f32 	%f125, %f123, %f124;
	mov.b32 	%r143, %f125;
	shfl.sync.down.b32	%r144|%p28, %r143, 4, 31, -1;
	mov.b32 	%f126, %r144;
	add.f32 	%f127, %f125, %f126;
	mov.b32 	%r145, %f127;
	shfl.sync.down.b32	%r146|%p29, %r145, 2, 31, -1;
	mov.b32 	%f128, %r146;
	add.f32 	%f129, %f127, %f128;
	mov.b32 	%r147, %f129;
	shfl.sync.down.b32	%r148|%p30, %r147, 1, 31, -1;
	mov.b32 	%f130, %r148;
	add.f32 	%f131, %f129, %f130;
	st.shared.f32 	[%r22], %f131;
$L__BB0_27:
	bar.sync 	0;
	ld.shared.f32 	%f132, [shmem_reduce];
	rcp.rn.f32 	%f16, %f132;
	setp.lt.s32 	%p31, %r73, 1;
	@%p31 bra 	$L__BB0_34;
	mul.lo.s32 	%r40, %r73, %r2;
	add.s32 	%r150, %r73, -1;
	div.u32 	%r151, %r150, %r3;
	add.s32 	%r41, %r151, 1;
	and.b32  	%r42, %r41, 3;
	setp.lt.u32 	%p32, %r151, 3;
	mov.b32 	%r183, 0;
	@%p32 bra 	$L__BB0_31;
	add.s32 	%r181, %r3, %r40;
	shl.b32 	%r154, %r3, 1;
	add.s32 	%r180, %r40, %r154;
	mad.lo.s32 	%r179, %r3, 3, %r40;
	shl.b32 	%r47, %r3, 3;
	shl.b32 	%r48, %r3, 4;
	mul.lo.s32 	%r49, %r3, 12;
	and.b32  	%r155, %r41, -4;
	neg.s32 	%r176, %r155;
	mov.b32 	%r183, 0;
	mov.u32 	%r178, %r40;
$L__BB0_30:
	add.s32 	%r156, %r177, %r74;
	ld.shared.f32 	%f133, [%r156];
	mul.f32 	%f134, %f16, %f133;
	mul.wide.u32 	%rd17, %r178, 4;
	add.s64 	%rd18, %rd2, %rd17;
	st.global.f32 	[%rd18], %f134;
	add.s32 	%r157, %r177, %r47;
	ld.shared.f32 	%f135, [%r157];
	mul.f32 	%f136, %f16, %f135;
	mul.wide.u32 	%rd19, %r181, 4;
	add.s64 	%rd20, %rd2, %rd19;
	st.global.f32 	[%rd20], %f136;
	add.s32 	%r158, %r177, %r49;
	ld.shared.f32 	%f137, [%r158];
	mul.f32 	%f138, %f16, %f137;
	mul.wide.u32 	%rd21, %r180, 4;
	add.s64 	%rd22, %rd2, %rd21;
	st.global.f32 	[%rd22], %f138;
	add.s32 	%r177, %r177, %r48;
	ld.shared.f32 	%f139, [%r177];
	mul.f32 	%f140, %f16, %f139;
	mul.wide.u32 	%rd23, %r179, 4;
	add.s64 	%rd24, %rd2, %rd23;
	st.global.f32 	[%rd24], %f140;
	add.s32 	%r183, %r183, %r74;
	add.s32 	%r181, %r181, %r74;
	add.s32 	%r180, %r180, %r74;
	add.s32 	%r179, %r179, %r74;
	add.s32 	%r178, %r178, %r74;
	add.s32 	%r176, %r176, 4;
	setp.ne.s32 	%p33, %r176, 0;
	@%p33 bra 	$L__BB0_30;
$L__BB0_31:
	setp.eq.s32 	%p34, %r42, 0;
	@%p34 bra 	$L__BB0_34;
	add.s32 	%r159, %r183, %r40;
	mul.wide.u32 	%rd25, %r159, 4;
	add.s64 	%rd26, %rd2, %rd25;
	mul.wide.u32 	%rd4, %r3, 4;
	shl.b32 	%r160, %r183, 2;
	add.s32 	%r161, %r74, %r160;
	mov.u32 	%r162, shmem_reduce;
	add.s32 	%r185, %r162, %r161;
	neg.s32 	%r184, %r42;
$L__BB0_33:
	.pragma "nounroll";
	ld.shared.f32 	%f141, [%r185];
	mul.f32 	%f142, %f16, %f141;
	st.global.f32 	[%rd26], %f142;
	add.s64 	%rd26, %rd26, %rd4;
	add.s32 	%r185, %r185, %r74;
	add.s32 	%r184, %r184, 1;
	setp.ne.s32 	%p35, %r184, 0;
	@%p35 bra 	$L__BB0_33;
$L__BB0_34:
	ret;

}


// ===== COMPILED SASS (sm_100) =====

	.target	sm_100

	.elftype	@"ET_EXEC"


//--------------------- .note.nv.tkinfo           --------------------------
	.section	.note.nv.tkinfo,"",@"SHT_NOTE"
	.sectionflags	@"SHF_NOTE_NV_TKINFO"
	.tkinfo
        /*0018*/ 	.word	0x00000002
        /*0030*/ 	.string	""
        /*0030*/ 	.string	"ptxas"
        /*0030*/ 	.string	"Cuda compilation tools, release 13.0, V13.0.88"
        /*0030*/ 	.string	"Build cuda_13.0.r13.0/compiler.36424714_0"
        /*0030*/ 	.string	"-arch sm_100 -m 64 "



//--------------------- .note.nv.cuinfo           --------------------------
	.section	.note.nv.cuinfo,"",@"SHT_NOTE"
	.sectionflags	@"SHF_NOTE_NV_CUINFO"
        /*0018*/ 	.short	0x0002
        /*001a*/ 	.short	0x0064
        /*001c*/ 	.short	0x0082
	.zero		2


//--------------------- .nv.info                  --------------------------
	.section	.nv.info,"",@"SHT_CUDA_INFO"
	.align	4


	//----- nvinfo : EIATTR_REGCOUNT
	.align		4
        /*0000*/ 	.byte	0x04, 0x2f
        /*0002*/ 	.short	(.L_1 - .L_0)
	.align		4
.L_0:
        /*0004*/ 	.word	index@(_Z19mini_softmax_kernelPKfPfii)
        /*0008*/ 	.word	0x00000020


	//----- nvinfo : EIATTR_FRAME_SIZE
	.align		4
.L_1:
        /*000c*/ 	.byte	0x04, 0x11
        /*000e*/ 	.short	(.L_3 - .L_2)
	.align		4
.L_2:
        /*0010*/ 	.word	index@($__internal_0_$__cuda_sm20_rcp_rn_f32_slowpath)
        /*0014*/ 	.word	0x00000000


	//----- nvinfo : EIATTR_FRAME_SIZE
	.align		4
.L_3:
        /*0018*/ 	.byte	0x04, 0x11
        /*001a*/ 	.short	(.L_5 - .L_4)
	.align		4
.L_4:
        /*001c*/ 	.word	index@(_Z19mini_softmax_kernelPKfPfii)
        /*0020*/ 	.word	0x00000000


	//----- nvinfo : EIATTR_MIN_STACK_SIZE
	.align		4
.L_5:
        /*0024*/ 	.byte	0x04, 0x12
        /*0026*/ 	.short	(.L_7 - .L_6)
	.align		4
.L_6:
        /*0028*/ 	.word	index@(_Z19mini_softmax_kernelPKfPfii)
        /*002c*/ 	.word	0x00000000
.L_7:


//--------------------- .nv.compat                --------------------------
	.section	.nv.compat,"",@"SHT_CUDA_COMPAT_INFO"
	.align	4
        /*0000*/ 	.byte	0x02, 0x09, 0x00, 0x00, 0x02, 0x02, 0x01, 0x00, 0x02, 0x05, 0x05, 0x00, 0x03, 0x07, 0x01, 0x01
        /*0010*/ 	.byte	0x02, 0x03, 0x00, 0x00, 0x02, 0x06, 0x01, 0x00, 0x04, 0x0b, 0x08, 0x00, 0x09, 0x00, 0x00, 0x00
        /*0020*/ 	.byte	0x00, 0x00, 0x00, 0x00


//--------------------- .nv.info._Z19mini_softmax_kernelPKfPfii --------------------------
	.section	.nv.info._Z19mini_softmax_kernelPKfPfii,"",@"SHT_CUDA_INFO"
	.sectionflags	@""
	.align	4


	//----- nvinfo : EIATTR_CUDA_API_VERSION
	.align		4
        /*0000*/ 	.byte	0x04, 0x37
        /*0002*/ 	.short	(.L_9 - .L_8)
.L_8:
        /*0004*/ 	.word	0x00000082


	//----- nvinfo : EIATTR_KPARAM_INFO
	.align		4
.L_9:
        /*0008*/ 	.byte	0x04, 0x17
        /*000a*/ 	.short	(.L_11 - .L_10)
.L_10:
        /*000c*/ 	.word	0x00000000
        /*0010*/ 	.short	0x0003
        /*0012*/ 	.short	0x0014
        /*0014*/ 	.byte	0x00, 0xf0, 0x11, 0x00


	//----- nvinfo : EIATTR_KPARAM_INFO
	.align		4
.L_11:
        /*0018*/ 	.byte	0x04, 0x17
        /*001a*/ 	.short	(.L_13 - .L_12)
.L_12:
        /*001c*/ 	.word	0x00000000
        /*0020*/ 	.short	0x0002
        /*0022*/ 	.short	0x0010
        /*0024*/ 	.byte	0x00, 0xf0, 0x11, 0x00


	//----- nvinfo : EIATTR_KPARAM_INFO
	.align		4
.L_13:
        /*0028*/ 	.byte	0x04, 0x17
        /*002a*/ 	.short	(.L_15 - .L_14)
.L_14:
        /*002c*/ 	.word	0x00000000
        /*0030*/ 	.short	0x0001
        /*0032*/ 	.short	0x0008
        /*0034*/ 	.byte	0x00, 0xf5, 0x21, 0x00


	//----- nvinfo : EIATTR_KPARAM_INFO
	.align		4
.L_15:
        /*0038*/ 	.byte	0x04, 0x17
        /*003a*/ 	.short	(.L_17 - .L_16)
.L_16:
        /*003c*/ 	.word	0x00000000
        /*0040*/ 	.short	0x0000
        /*0042*/ 	.short	0x0000
        /*0044*/ 	.byte	0x00, 0xf5, 0x21, 0x00


	//----- nvinfo : EIATTR_SPARSE_MMA_MASK
	.align		4
.L_17:
        /*0048*/ 	.byte	0x03, 0x50
        /*004a*/ 	.short	0x0000


	//----- nvinfo : EIATTR_MAXREG_COUNT
	.align		4
        /*004c*/ 	.byte	0x03, 0x1b
        /*004e*/ 	.short	0x00ff


	//----- nvinfo : EIATTR_NUM_BARRIERS
	.align		4
        /*0050*/ 	.byte	0x02, 0x4c
        /*0052*/ 	.byte	0x01
	.zero		1


	//----- nvinfo : EIATTR_MERCURY_ISA_VERSION
	.align		4
        /*0054*/ 	.byte	0x03, 0x5f
        /*0056*/ 	.short	0x0101


	//----- nvinfo : EIATTR_COOP_GROUP_MASK_REGIDS
	.align		4
        /*0058*/ 	.byte	0x04, 0x29
        /*005a*/ 	.short	(.L_19 - .L_18)


	//   ....[0]....
.L_18:
        /*005c*/ 	.word	0xffffffff


	//   ....[1]....
        /*0060*/ 	.word	0xffffffff


	//   ....[2]....
        /*0064*/ 	.word	0xffffffff


	//   ....[3]....
        /*0068*/ 	.word	0xffffffff


	//   ....[4]....
        /*006c*/ 	.word	0xffffffff


	//   ....[5]....
        /*0070*/ 	.word	0xffffffff


	//   ....[6]....
        /*0074*/ 	.word	0xffffffff


	//   ....[7]....
        /*0078*/ 	.word	0xffffffff


	//   ....[8]....
        /*007c*/ 	.word	0xffffffff


	//   ....[9]....
        /*0080*/ 	.word	0xffffffff


	//   ....[10]....
        /*0084*/ 	.word	0x05000008


	//   ....[11]....
        /*0088*/ 	.word	0x05000008


	//   ....[12]....
        /*008c*/ 	.word	0x05000008


	//   ....[13]....
        /*0090*/ 	.word	0x05000008


	//   ....[14]....
        /*0094*/ 	.word	0x05000008


	//   ....[15]....
        /*0098*/ 	.word	0x05000008


	//   ....[16]....
        /*009c*/ 	.word	0x05000008


	//   ....[17]....
        /*00a0*/ 	.word	0x05000008


	//   ....[18]....
        /*00a4*/ 	.word	0x05000008


	//   ....[19]....
        /*00a8*/ 	.word	0x05000008


	//----- nvinfo : EIATTR_COOP_GROUP_INSTR_OFFSETS
	.align		4
.L_19:
        /*00ac*/ 	.byte	0x04, 0x28
        /*00ae*/ 	.short	(.L_21 - .L_20)


	//   ....[0]....
.L_20:
        /*00b0*/ 	.word	0x00000760


	//   ....[1]....
        /*00b4*/ 	.word	0x00000780


	//   ....[2]....
        /*00b8*/ 	.word	0x000007a0


	//   ....[3]....
        /*00bc*/ 	.word	0x000007c0


	//   ....[4]....
        /*00c0*/ 	.word	0x000007e0


	//   ....[5]....
        /*00c4*/ 	.word	0x00001170


	//   ....[6]....
        /*00c8*/ 	.word	0x00001190


	//   ....[7]....
        /*00cc*/ 	.word	0x000011b0


	//   ....[8]....
        /*00d0*/ 	.word	0x000011d0


	//   ....[9]....
        /*00d4*/ 	.word	0x000011f0


	//   ....[10]....
        /*00d8*/ 	.word	0x000023a0


	//   ....[11]....
        /*00dc*/ 	.word	0x00002410


	//   ....[12]....
        /*00e0*/ 	.word	0x00002480


	//   ....[13]....
        /*00e4*/ 	.word	0x000024f0


	//   ....[14]....
        /*00e8*/ 	.word	0x00002560


	//   ....[15]....
        /*00ec*/ 	.word	0x000025e0


	//   ....[16]....
        /*00f0*/ 	.word	0x00002650


	//   ....[17]....
        /*00f4*/ 	.word	0x000026c0


	//   ....[18]....
        /*00f8*/ 	.word	0x00002730


	//   ....[19]....
        /*00fc*/ 	.word	0x000027a0


	//----- nvinfo : EIATTR_VRC_CTA_INIT_COUNT
	.align		4
.L_21:
        /*0100*/ 	.byte	0x02, 0x4a
	.zero		1
	.zero		1


	//----- nvinfo : EIATTR_EXIT_INSTR_OFFSETS
	.align		4
        /*0104*/ 	.byte	0x04, 0x1c
        /*0106*/ 	.short	(.L_23 - .L_22)


	//   ....[0]....
.L_22:
        /*0108*/ 	.word	0x00001360


	//   ....[1]....
        /*010c*/ 	.word	0x00002200


	//   ....[2]....
        /*0110*/ 	.word	0x00002340


	//----- nvinfo : EIATTR_CRS_STACK_SIZE
	.align		4
.L_23:
        /*0114*/ 	.byte	0x04, 0x1e
        /*0116*/ 	.short	(.L_25 - .L_24)
.L_24:
        /*0118*/ 	.word	0x00000000


	//----- nvinfo : EIATTR_CBANK_PARAM_SIZE
	.align		4
.L_25:
        /*011c*/ 	.byte	0x03, 0x19
        /*011e*/ 	.short	0x0018


	//----- nvinfo : EIATTR_PARAM_CBANK
	.align		4
        /*0120*/ 	.byte	0x04, 0x0a
        /*0122*/ 	.short	(.L_27 - .L_26)
	.align		4
.L_26:
        /*0124*/ 	.word	index@(.nv.constant0._Z19mini_softmax_kernelPKfPfii)
        /*0128*/ 	.short	0x0380
        /*012a*/ 	.short	0x0018


	//----- nvinfo : EIATTR_SW_WAR
	.align		4
.L_27:
        /*012c*/ 	.byte	0x04, 0x36
        /*012e*/ 	.short	(.L_29 - .L_28)
.L_28:
        /*0130*/ 	.word	0x00000008
.L_29:


//--------------------- .nv.callgraph             --------------------------
	.section	.nv.callgraph,"",@"SHT_CUDA_CALLGRAPH"
	.align	4
	.sectionentsize	8
	.align		4
        /*0000*/ 	.word	0x00000000
	.align		4
        /*0004*/ 	.word	0xffffffff
	.align		4
        /*0008*/ 	.word	0x00000000
	.align		4
        /*000c*/ 	.word	0xfffffffe
	.align		4
        /*0010*/ 	.word	0x00000000
	.align		4
        /*0014*/ 	.word	0xfffffffd
	.align		4
        /*0018*/ 	.word	0x00000000
	.align		4
        /*001c*/ 	.word	0xfffffffc


//--------------------- .text._Z19mini_softmax_kernelPKfPfii --------------------------
	.section	.text._Z19mini_softmax_kernelPKfPfii,"ax",@progbits
	.align	128
        .global         _Z19mini_softmax_kernelPKfPfii
        .type           _Z19mini_softmax_kernelPKfPfii,@function
        .size           _Z19mini_softmax_kernelPKfPfii,(.L_x_44 - _Z19mini_softmax_kernelPKfPfii)
        .other          _Z19mini_softmax_kernelPKfPfii,@"STO_CUDA_ENTRY STV_DEFAULT"
_Z19mini_softmax_kernelPKfPfii:
.text._Z19mini_softmax_kernelPKfPfii:
[----:B------:R-:W-:Y:S01]  /*0000*/  LDC R1, c[0x0][0x37c] ;  /* 0x0000df00ff017b82 */ /* 0x000fe20000000800 */
[----:B------:R-:W0:Y:S07]  /*0010*/  S2R R0, SR_TID.X ;  /* 0x0000000000007919 */ /* 0x000e2e0000002100 */
[----:B------:R-:W0:Y:S01]  /*0020*/  LDC R3, c[0x0][0x394] ;  /* 0x0000e500ff037b82 */ /* 0x000e220000000800 */
[----:B------:R-:W1:Y:S01]  /*0030*/  LDCU UR14, c[0x0][0x360] ;  /* 0x00006c00ff0e77ac */ /* 0x000e620008000800 */
[----:B------:R-:W-:Y:S01]  /*0040*/  BSSY.RECONVERGENT B0, `(.L_x_0) ;  /* 0x0000059000007945 */ /* 0x000fe20003800200 */
[----:B------:R-:W-:Y:S01]  /*0050*/  MOV R2, 0xff800000 ;  /* 0xff80000000027802 */ /* 0x000fe20000000f00 */
[----:B------:R-:W-:Y:S01]  /*0060*/  UMOV UR4, 0x400 ;  /* 0x0000040000047882 */ /* 0x000fe20000000000 */
[----:B------:R-:W2:Y:S03]  /*0070*/  LDCU.64 UR10, c[0x0][0x358] ;  /* 0x00006b00ff0a77ac */ /* 0x000ea60008000a00 */
[----:B------:R-:W3:Y:S08]  /*0080*/  S2UR UR5, SR_CgaCtaId ;  /* 0x00000000000579c3 */ /* 0x000ef00000008800 */
[----:B------:R-:W4:Y:S01]  /*0090*/  S2UR UR12, SR_CTAID.Y ;  /* 0x00000000000c79c3 */ /* 0x000f220000002600 */
[----:B-1----:R-:W-:Y:S01]  /*00a0*/  USHF.L.U32 UR13, UR14, 0x2, URZ ;  /* 0x000000020e0d7899 */ /* 0x002fe200080006ff */
[----:B0-----:R-:W-:Y:S01]  /*00b0*/  ISETP.GE.AND P0, PT, R0, R3, PT ;  /* 0x000000030000720c */ /* 0x001fe20003f06270 */
[----:B---3--:R-:W-:-:S04]  /*00c0*/  ULEA UR4, UR5, UR4, 0x18 ;  /* 0x0000000405047291 */ /* 0x008fc8000f8ec0ff */
[----:B------:R-:W-:-:S03]  /*00d0*/  UIADD3 UR7, UPT, UPT, UR13, UR4, URZ ;  /* 0x000000040d077290 */ /* 0x000fc6000fffe0ff */
[----:B------:R-:W-:-:S05]  /*00e0*/  UMOV UR6, UR4 ;  /* 0x0000000400067c82 */ /* 0x000fca0008000000 */
[----:B--2-4-:R-:W-:Y:S05]  /*00f0*/  @P0 BRA `(.L_x_1) ;  /* 0x0000000400340947 */ /* 0x014fea0003800000 */
[----:B------:R-:W0:Y:S01]  /*0100*/  I2F.U32.RP R8, UR14 ;  /* 0x0000000e00087d06 */ /* 0x000e220008209000 */
[----:B------:R-:W-:Y:S01]  /*0110*/  VIADD R2, R0, UR14 ;  /* 0x0000000e00027c36 */ /* 0x000fe20008000000 */
[----:B------:R-:W-:Y:S01]  /*0120*/  ISETP.NE.U32.AND P2, PT, RZ, UR14, PT ;  /* 0x0000000eff007c0c */ /* 0x000fe2000bf45070 */
[----:B------:R-:W-:Y:S03]  /*0130*/  BSSY.RECONVERGENT B1, `(.L_x_2) ;  /* 0x0000030000017945 */ /* 0x000fe60003800200 */
[CC--:B------:R-:W-:Y:S02]  /*0140*/  ISETP.GE.U32.AND P0, PT, R2.reuse, R3.reuse, PT ;  /* 0x000000030200720c */ /* 0x0c0fe40003f06070 */
[----:B------:R-:W-:Y:S02]  /*0150*/  VIMNMX.U32 R7, PT, PT, R2, R3, !PT ;  /* 0x0000000302077248 */ /* 0x000fe40007fe0000 */
[----:B------:R-:W-:-:S04]  /*0160*/  SEL R6, RZ, 0x1, P0 ;  /* 0x00000001ff067807 */ /* 0x000fc80000000000 */
[----:B------:R-:W-:Y:S01]  /*0170*/  IADD3 R7, PT, PT, R7, -R2, -R6 ;  /* 0x8000000207077210 */ /* 0x000fe20007ffe806 */
[----:B0-----:R-:W0:Y:S02]  /*0180*/  MUFU.RCP R8, R8 ;  /* 0x0000000800087308 */ /* 0x001e240000001000 */
[----:B0-----:R-:W-:-:S06]  /*0190*/  VIADD R4, R8, 0xffffffe ;  /* 0x0ffffffe08047836 */ /* 0x001fcc0000000000 */
[----:B------:R0:W1:Y:S02]  /*01a0*/  F2I.FTZ.U32.TRUNC.NTZ R5, R4 ;  /* 0x0000000400057305 */ /* 0x000064000021f000 */
[----:B0-----:R-:W-:Y:S01]  /*01b0*/  HFMA2 R4, -RZ, RZ, 0, 0 ;  /* 0x00000000ff047431 */ /* 0x001fe200000001ff */
[----:B-1----:R-:W-:-:S05]  /*01c0*/  IADD3 R9, PT, PT, RZ, -R5, RZ ;  /* 0x80000005ff097210 */ /* 0x002fca0007ffe0ff */
[----:B------:R-:W-:-:S04]  /*01d0*/  IMAD R9, R9, UR14, RZ ;  /* 0x0000000e09097c24 */ /* 0x000fc8000f8e02ff */
[----:B------:R-:W-:Y:S02]  /*01e0*/  IMAD.HI.U32 R8, R5, R9, R4 ;  /* 0x0000000905087227 */ /* 0x000fe400078e0004 */
[----:B------:R-:W0:Y:S04]  /*01f0*/  LDC.64 R4, c[0x0][0x380] ;  /* 0x0000e000ff047b82 */ /* 0x000e280000000a00 */
[----:B------:R-:W-:-:S04]  /*0200*/  IMAD.HI.U32 R9, R8, R7, RZ ;  /* 0x0000000708097227 */ /* 0x000fc800078e00ff */
[----:B------:R-:W-:Y:S02]  /*0210*/  IMAD.MOV R2, RZ, RZ, -R9 ;  /* 0x000000ffff027224 */ /* 0x000fe400078e0a09 */
[----:B------:R-:W-:Y:S02]  /*0220*/  IMAD.MOV.U32 R8, RZ, RZ, R0 ;  /* 0x000000ffff087224 */ /* 0x000fe400078e0000 */
[----:B------:R-:W-:-:S05]  /*0230*/  IMAD R7, R2, UR14, R7 ;  /* 0x0000000e02077c24 */ /* 0x000fca000f8e0207 */
[----:B------:R-:W-:-:S13]  /*0240*/  ISETP.GE.U32.AND P0, PT, R7, UR14, PT ;  /* 0x0000000e07007c0c */ /* 0x000fda000bf06070 */
[----:B------:R-:W-:Y:S01]  /*0250*/  @P0 IADD3 R7, PT, PT, R7, -UR14, RZ ;  /* 0x8000000e07070c10 */ /* 0x000fe2000fffe0ff */
[----:B------:R-:W-:-:S03]  /*0260*/  @P0 VIADD R9, R9, 0x1 ;  /* 0x0000000109090836 */ /* 0x000fc60000000000 */
[----:B------:R-:W-:-:S13]  /*0270*/  ISETP.GE.U32.AND P1, PT, R7, UR14, PT ;  /* 0x0000000e07007c0c */ /* 0x000fda000bf26070 */
[----:B------:R-:W-:Y:S02]  /*0280*/  @P1 IADD3 R9, PT, PT, R9, 0x1, RZ ;  /* 0x0000000109091810 */ /* 0x000fe40007ffe0ff */
[----:B------:R-:W-:-:S05]  /*0290*/  @!P2 LOP3.LUT R9, RZ, UR14, RZ, 0x33, !PT ;  /* 0x0000000eff09ac12 */ /* 0x000fca000f8e33ff */
[----:B------:R-:W-:-:S05]  /*02a0*/  IMAD.IADD R9, R6, 0x1, R9 ;  /* 0x0000000106097824 */ /* 0x000fca00078e0209 */
[C---:B------:R-:W-:Y:S02]  /*02b0*/  LOP3.LUT R2, R9.reuse, 0x3, RZ, 0xc0, !PT ;  /* 0x0000000309027812 */ /* 0x040fe400078ec0ff */
[----:B------:R-:W-:Y:S02]  /*02c0*/  ISETP.GE.U32.AND P1, PT, R9, 0x3, PT ;  /* 0x000000030900780c */ /* 0x000fe40003f26070 */
[----:B------:R-:W-:Y:S02]  /*02d0*/  ISETP.NE.AND P0, PT, R2, 0x3, PT ;  /* 0x000000030200780c */ /* 0x000fe40003f05270 */
[----:B------:R-:W-:-:S11]  /*02e0*/  MOV R2, 0xff800000 ;  /* 0xff80000000027802 */ /* 0x000fd60000000f00 */
[----:B0-----:R-:W-:Y:S05]  /*02f0*/  @!P0 BRA `(.L_x_3) ;  /* 0x00000000004c8947 */ /* 0x001fea0003800000 */
[----:B------:R-:W0:Y:S01]  /*0300*/  LDC.64 R6, c[0x0][0x380] ;  /* 0x0000e000ff067b82 */ /* 0x000e220000000a00 */
[----:B------:R-:W-:Y:S01]  /*0310*/  IADD3 R2, PT, PT, R9, 0x1, RZ ;  /* 0x0000000109027810 */ /* 0x000fe20007ffe0ff */
[----:B------:R-:W-:Y:S01]  /*0320*/  IMAD R13, R3, UR12, R0 ;  /* 0x0000000c030d7c24 */ /* 0x000fe2000f8e0200 */
[----:B------:R-:W-:Y:S02]  /*0330*/  LEA R9, R0, UR13, 0x2 ;  /* 0x0000000d00097c11 */ /* 0x000fe4000f8e10ff */
[----:B------:R-:W-:Y:S01]  /*0340*/  LOP3.LUT R10, R2, 0x3, RZ, 0xc0, !PT ;  /* 0x00000003020a7812 */ /* 0x000fe200078ec0ff */
[----:B------:R-:W-:Y:S01]  /*0350*/  IMAD.MOV.U32 R2, RZ, RZ, -0x800000 ;  /* 0xff800000ff027424 */ /* 0x000fe200078e00ff */
[----:B------:R-:W-:Y:S01]  /*0360*/  MOV R8, R0 ;  /* 0x0000000000087202 */ /* 0x000fe20000000f00 */
[----:B------:R-:W-:Y:S01]  /*0370*/  VIADD R9, R9, UR4 ;  /* 0x0000000409097c36 */ /* 0x000fe20008000000 */
[----:B------:R-:W-:-:S07]  /*0380*/  IADD3 R12, PT, PT, -R10, RZ, RZ ;  /* 0x000000ff0a0c7210 */ /* 0x000fce0007ffe1ff */
.L_x_4:
[----:B0-----:R-:W-:-:S06]  /*0390*/  IMAD.WIDE R10, R13, 0x4, R6 ;  /* 0x000000040d0a7825 */ /* 0x001fcc00078e0206 */
[----:B------:R-:W2:Y:S01]  /*03a0*/  LDG.E R10, desc[UR10][R10.64] ;  /* 0x0000000a0a0a7981 */ /* 0x000ea2000c1e1900 */
[----:B------:R-:W-:Y:S01]  /*03b0*/  VIADD R12, R12, 0x1 ;  /* 0x000000010c0c7836 */ /* 0x000fe20000000000 */
[----:B------:R-:W-:Y:S01]  /*03c0*/  IADD3 R8, PT, PT, R8, UR14, RZ ;  /* 0x0000000e08087c10 */ /* 0x000fe2000fffe0ff */
[----:B------:R-:W-:-:S03]  /*03d0*/  VIADD R13, R13, UR14 ;  /* 0x0000000e0d0d7c36 */ /* 0x000fc60008000000 */
[----:B------:R-:W-:Y:S01]  /*03e0*/  ISETP.NE.AND P0, PT, R12, RZ, PT ;  /* 0x000000ff0c00720c */ /* 0x000fe20003f05270 */
[----:B--2---:R0:W-:Y:S01]  /*03f0*/  STS [R9], R10 ;  /* 0x0000000a09007388 */ /* 0x0041e20000000800 */
[----:B------:R-:W-:Y:S02]  /*0400*/  FMNMX R2, R10, R2, !PT ;  /* 0x000000020a027209 */ /* 0x000fe40007800000 */
[----:B0-----:R-:W-:-:S09]  /*0410*/  IADD3 R9, PT, PT, R9, UR13, RZ ;  /* 0x0000000d09097c10 */ /* 0x001fd2000fffe0ff */
[----:B------:R-:W-:Y:S05]  /*0420*/  @P0 BRA `(.L_x_4) ;  /* 0xfffffffc00d80947 */ /* 0x000fea000383ffff */
.L_x_3:
[----:B------:R-:W-:Y:S05]  /*0430*/  BSYNC.RECONVERGENT B1 ;  /* 0x0000000000017941 */ /* 0x000fea0003800200 */
.L_x_2:
[----:B------:R-:W-:Y:S05]  /*0440*/  @!P1 BRA `(.L_x_1) ;  /* 0x0000000000609947 */ /* 0x000fea0003800000 */
.L_x_5:
[----:B0-----:R-:W-:-:S04]  /*0450*/  IMAD R7, R3, UR12, R8 ;  /* 0x0000000c03077c24 */ /* 0x001fc8000f8e0208 */
[----:B------:R-:W-:-:S03]  /*0460*/  IMAD.WIDE R6, R7, 0x4, R4 ;  /* 0x0000000407067825 */ /* 0x000fc600078e0204 */
[----:B------:R-:W-:-:S04]  /*0470*/  IADD3 R10, P0, PT, R6, UR13, RZ ;  /* 0x0000000d060a7c10 */ /* 0x000fc8000ff1e0ff */
[----:B------:R-:W-:Y:S02]  /*0480*/  IADD3.X R11, PT, PT, RZ, R7, RZ, P0, !PT ;  /* 0x00000007ff0b7210 */ /* 0x000fe400007fe4ff */
[----:B------:R-:W-:Y:S01]  /*0490*/  IADD3 R12, P0, PT, R10, UR13, RZ ;  /* 0x0000000d0a0c7c10 */ /* 0x000fe2000ff1e0ff */
[----:B------:R-:W2:Y:S04]  /*04a0*/  LDG.E R7, desc[UR10][R6.64] ;  /* 0x0000000a06077981 */ /* 0x000ea8000c1e1900 */
[----:B------:R-:W-:Y:S01]  /*04b0*/  IMAD.X R13, RZ, RZ, R11, P0 ;  /* 0x000000ffff0d7224 */ /* 0x000fe200000e060b */
[----:B------:R-:W-:Y:S01]  /*04c0*/  IADD3 R14, P0, PT, R12, UR13, RZ ;  /* 0x0000000d0c0e7c10 */ /* 0x000fe2000ff1e0ff */
[----:B------:R-:W3:Y:S03]  /*04d0*/  LDG.E R11, desc[UR10][R10.64] ;  /* 0x0000000a0a0b7981 */ /* 0x000ee6000c1e1900 */
[----:B------:R-:W-:Y:S01]  /*04e0*/  IADD3.X R15, PT, PT, RZ, R13, RZ, P0, !PT ;  /* 0x0000000dff0f7210 */ /* 0x000fe200007fe4ff */
[----:B------:R-:W4:Y:S05]  /*04f0*/  LDG.E R12, desc[UR10][R12.64] ;  /* 0x0000000a0c0c7981 */ /* 0x000f2a000c1e1900 */
[----:B------:R-:W5:Y:S01]  /*0500*/  LDG.E R15, desc[UR10][R14.64] ;  /* 0x0000000a0e0f7981 */ /* 0x000f62000c1e1900 */
[----:B------:R-:W-:-:S04]  /*0510*/  LEA R16, R8, UR7, 0x2 ;  /* 0x0000000708107c11 */ /* 0x000fc8000f8e10ff */
[----:B------:R-:W-:-:S05]  /*0520*/  IADD3 R9, PT, PT, R16, UR13, RZ ;  /* 0x0000000d10097c10 */ /* 0x000fca000fffe0ff */
[----:B------:R-:W-:Y:S01]  /*0530*/  VIADD R17, R9, UR13 ;  /* 0x0000000d09117c36 */ /* 0x000fe20008000000 */
[----:B------:R-:W-:-:S04]  /*0540*/  IADD3 R8, PT, PT, R8, UR13, RZ ;  /* 0x0000000d08087c10 */ /* 0x000fc8000fffe0ff */
[----:B------:R-:W-:Y:S01]  /*0550*/  ISETP.GE.AND P0, PT, R8, R3, PT ;  /* 0x000000030800720c */ /* 0x000fe20003f06270 */
[----:B--2---:R0:W-:Y:S04]  /*0560*/  STS [R16], R7 ;  /* 0x0000000710007388 */ /* 0x0041e80000000800 */
[----:B---3--:R0:W-:Y:S04]  /*0570*/  STS [R16+UR13], R11 ;  /* 0x0000000b10007988 */ /* 0x0081e8000800080d */
[----:B----4-:R0:W-:Y:S04]  /*0580*/  STS [R9+UR13], R12 ;  /* 0x0000000c09007988 */ /* 0x0101e8000800080d */
[----:B-----5:R0:W-:Y:S01]  /*0590*/  STS [R17+UR13], R15 ;  /* 0x0000000f11007988 */ /* 0x0201e2000800080d */
[----:B------:R-:W-:-:S04]  /*05a0*/  FMNMX3 R2, R2, R7, R11, !PT ;  /* 0x0000000702027276 */ /* 0x000fc8000780000b */
[----:B------:R-:W-:Y:S01]  /*05b0*/  FMNMX3 R2, R2, R12, R15, !PT ;  /* 0x0000000c02027276 */ /* 0x000fe2000780000f */
[----:B------:R-:W-:Y:S06]  /*05c0*/  @!P0 BRA `(.L_x_5) ;  /* 0xfffffffc00a08947 */ /* 0x000fec000383ffff */
.L_x_1:
[----:B------:R-:W-:Y:S05]  /*05d0*/  BSYNC.RECONVERGENT B0 ;  /* 0x0000000000007941 */ /* 0x000fea0003800200 */
.L_x_0:
[C---:B------:R-:W-:Y:S01]  /*05e0*/  LEA R3, R0.reuse, UR6, 0x2 ;  /* 0x0000000600037c11 */ /* 0x040fe2000f8e10ff */
[----:B------:R-:W-:Y:S01]  /*05f0*/  UISETP.GE.U32.AND UP0, UPT, UR14, 0x42, UPT ;  /* 0x000000420e00788c */ /* 0x000fe2000bf06070 */
[----:B------:R-:W-:-:S03]  /*0600*/  ISETP.GT.U32.AND P1, PT, R0, 0x1f, PT ;  /* 0x0000001f0000780c */ /* 0x000fc60003f24070 */
[----:B------:R1:W-:Y:S01]  /*0610*/  STS [R3], R2 ;  /* 0x0000000203007388 */ /* 0x0003e20000000800 */
[----:B------:R-:W-:Y:S06]  /*0620*/  BAR.SYNC.DEFER_BLOCKING 0x0 ;  /* 0x0000000000007b1d */ /* 0x000fec0000010000 */
[----:B------:R-:W-:Y:S05]  /*0630*/  BRA.U !UP0, `(.L_x_6) ;  /* 0x0000000108307547 */ /* 0x000fea000b800000 */
[----:B-1----:R-:W-:-:S07]  /*0640*/  MOV R2, UR14 ;  /* 0x0000000e00027c02 */ /* 0x002fce0008000f00 */
.L_x_7:
[----:B------:R-:W-:-:S04]  /*0650*/  SHF.R.U32.HI R6, RZ, 0x1, R2 ;  /* 0x00000001ff067819 */ /* 0x000fc80000011602 */
[----:B------:R-:W-:-:S13]  /*0660*/  ISETP.GE.U32.AND P0, PT, R0, R6, PT ;  /* 0x000000060000720c */ /* 0x000fda0003f06070 */
[----:B------:R-:W-:Y:S01]  /*0670*/  @!P0 IMAD R5, R6, 0x4, R3 ;  /* 0x0000000406058824 */ /* 0x000fe200078e0203 */
[----:B------:R-:W-:Y:S05]  /*0680*/  @!P0 LDS R4, [R3] ;  /* 0x0000000003048984 */ /* 0x000fea0000000800 */
[----:B------:R-:W1:Y:S02]  /*0690*/  @!P0 LDS R5, [R5] ;  /* 0x0000000005058984 */ /* 0x000e640000000800 */
[----:B-1----:R-:W-:-:S05]  /*06a0*/  @!P0 FMNMX R4, R4, R5, !PT ;  /* 0x0000000504048209 */ /* 0x002fca0007800000 */
[----:B------:R2:W-:Y:S01]  /*06b0*/  @!P0 STS [R3], R4 ;  /* 0x0000000403008388 */ /* 0x0005e20000000800 */
[----:B------:R-:W-:Y:S01]  /*06c0*/  BAR.SYNC.DEFER_BLOCKING 0x0 ;  /* 0x0000000000007b1d */ /* 0x000fe20000010000 */
[----:B------:R-:W-:Y:S02]  /*06d0*/  ISETP.GT.U32.AND P0, PT, R2, 0x83, PT ;  /* 0x000000830200780c */ /* 0x000fe40003f04070 */
[----:B------:R-:W-:-:S11]  /*06e0*/  MOV R2, R6 ;  /* 0x0000000600027202 */ /* 0x000fd60000000f00 */
[----:B--2---:R-:W-:Y:S05]  /*06f0*/  @P0 BRA `(.L_x_7) ;  /* 0xfffffffc00d40947 */ /* 0x004fea000383ffff */
.L_x_6:
[----:B------:R-:W-:Y:S05]  /*0700*/  @P1 BRA `(.L_x_8) ;  /* 0x0000000000401947 */ /* 0x000fea0003800000 */
[----:B-1----:R-:W-:Y:S01]  /*0710*/  LDS R2, [R3] ;  /* 0x0000000003027984 */ /* 0x002fe20000000800 */
[----:B------:R-:W-:-:S03]  /*0720*/  UMOV UR4, 0xffffffff ;  /* 0xffffffff00047882 */ /* 0x000fc60000000000 */
[----:B------:R-:W1:Y:S02]  /*0730*/  LDS R5, [R3+0x80] ;  /* 0x0000800003057984 */ /* 0x000e640000000800 */
[----:B-1----:R-:W-:Y:S01]  /*0740*/  FMNMX R2, R2, R5, !PT ;  /* 0x0000000502027209 */ /* 0x002fe20007800000 */
[----:B------:R-:W-:Y:S06]  /*0750*/  BRA.DIV UR4, `(.L_x_9) ;  /* 0x0000001a04fc7947 */ /* 0x000fec000b800000 */
[----:B------:R-:W1:Y:S02]  /*0760*/  SHFL.DOWN PT, R5, R2, 0x10, 0x1f ;  /* 0x0a001f0002057f89 */ /* 0x000e6400000e0000 */
[----:B-1----:R-:W-:-:S05]  /*0770*/  FMNMX R5, R2, R5, !PT ;  /* 0x0000000502057209 */ /* 0x002fca0007800000 */
[----:B------:R-:W1:Y:S02]  /*0780*/  SHFL.DOWN PT, R4, R5, 0x8, 0x1f ;  /* 0x09001f0005047f89 */ /* 0x000e6400000e0000 */
[----:B-1----:R-:W-:-:S05]  /*0790*/  FMNMX R4, R5, R4, !PT ;  /* 0x0000000405047209 */ /* 0x002fca0007800000 */
[----:B0-----:R-:W0:Y:S02]  /*07a0*/  SHFL.DOWN PT, R7, R4, 0x4, 0x1f ;  /* 0x08801f0004077f89 */ /* 0x001e2400000e0000 */
[----:B0-----:R-:W-:-:S05]  /*07b0*/  FMNMX R7, R4, R7, !PT ;  /* 0x0000000704077209 */ /* 0x001fca0007800000 */
[----:B------:R-:W0:Y:S02]  /*07c0*/  SHFL.DOWN PT, R6, R7, 0x2, 0x1f ;  /* 0x08401f0007067f89 */ /* 0x000e2400000e0000 */
[----:B0-----:R-:W-:-:S05]  /*07d0*/  FMNMX R6, R7, R6, !PT ;  /* 0x0000000607067209 */ /* 0x001fca0007800000 */
[----:B------:R0:W1:Y:S02]  /*07e0*/  SHFL.DOWN PT, R9, R6, 0x1, 0x1f ;  /* 0x08201f0006097f89 */ /* 0x00006400000e0000 */
.L_x_33:
[----:B01----:R-:W-:-:S05]  /*07f0*/  FMNMX R6, R6, R9, !PT ;  /* 0x0000000906067209 */ /* 0x003fca0007800000 */
[----:B------:R2:W-:Y:S02]  /*0800*/  STS [R3], R6 ;  /* 0x0000000603007388 */ /* 0x0005e40000000800 */
.L_x_8:
[----:B------:R-:W3:Y:S01]  /*0810*/  LDC R5, c[0x0][0x394] ;  /* 0x0000e500ff057b82 */ /* 0x000ee20000000800 */
[----:B------:R-:W-:Y:S05]  /*0820*/  WARPSYNC.ALL ;  /* 0x0000000000007948 */ /* 0x000fea0003800000 */
[----:B---3--:R-:W-:Y:S02]  /*0830*/  ISETP.GE.AND P0, PT, R0, R5, PT ;  /* 0x000000050000720c */ /* 0x008fe40003f06270 */
[----:B------:R-:W3:Y:S01]  /*0840*/  S2UR UR5, SR_CgaCtaId ;  /* 0x00000000000579c3 */ /* 0x000ee20000008800 */
[----:B------:R-:W-:-:S07]  /*0850*/  UMOV UR4, 0x400 ;  /* 0x0000040000047882 */ /* 0x000fce0000000000 */
[----:B------:R-:W-:Y:S01]  /*0860*/  BAR.SYNC.DEFER_BLOCKING 0x0 ;  /* 0x0000000000007b1d */ /* 0x000fe20000010000 */
[----:B--2---:R-:W-:-:S05]  /*0870*/  HFMA2 R6, -RZ, RZ, 0, 0 ;  /* 0x00000000ff067431 */ /* 0x004fca00000001ff */
[----:B------:R-:W-:Y:S01]  /*0880*/  BSSY.RECONVERGENT B0, `(.L_x_10) ;  /* 0x0000077000007945 */ /* 0x000fe20003800200 */
[----:B---3--:R-:W-:-:S03]  /*0890*/  ULEA UR4, UR5, UR4, 0x18 ;  /* 0x0000000405047291 */ /* 0x008fc6000f8ec0ff */
[----:B------:R-:W-:Y:S09]  /*08a0*/  @P0 BRA `(.L_x_11) ;  /* 0x0000000400d00947 */ /* 0x000ff20003800000 */
[----:B------:R-:W2:Y:S01]  /*08b0*/  I2F.U32.RP R8, UR14 ;  /* 0x0000000e00087d06 */ /* 0x000ea20008209000 */
[----:B------:R-:W-:Y:S01]  /*08c0*/  IADD3 R4, PT, PT, R0, UR14, RZ ;  /* 0x0000000e00047c10 */ /* 0x000fe2000fffe0ff */
[----:B------:R-:W-:Y:S01]  /*08d0*/  BSSY.RECONVERGENT B1, `(.L_x_12) ;  /* 0x0000038000017945 */ /* 0x000fe20003800200 */
[----:B------:R-:W-:Y:S02]  /*08e0*/  ISETP.NE.U32.AND P2, PT, RZ, UR14, PT ;  /* 0x0000000eff007c0c */ /* 0x000fe4000bf45070 */
[CC--:B------:R-:W-:Y:S02]  /*08f0*/  ISETP.GE.AND P0, PT, R4.reuse, R5.reuse, PT ;  /* 0x000000050400720c */ /* 0x0c0fe40003f06270 */
[----:B-1----:R-:W-:Y:S02]  /*0900*/  VIMNMX R2, PT, PT, R4, R5, !PT ;  /* 0x0000000504027248 */ /* 0x002fe40007fe0100 */
[----:B0-----:R-:W-:-:S04]  /*0910*/  SEL R9, RZ, 0x1, P0 ;  /* 0x00000001ff097807 */ /* 0x001fc80000000000 */
[----:B------:R-:W-:Y:S01]  /*0920*/  IADD3 R2, PT, PT, R2, -R4, -R9 ;  /* 0x8000000402027210 */ /* 0x000fe20007ffe809 */
[----:B--2---:R-:W0:Y:S02]  /*0930*/  MUFU.RCP R8, R8 ;  /* 0x0000000800087308 */ /* 0x004e240000001000 */
[----:B0-----:R-:W-:-:S06]  /*0940*/  VIADD R6, R8, 0xffffffe ;  /* 0x0ffffffe08067836 */ /* 0x001fcc0000000000 */
[----:B------:R0:W1:Y:S02]  /*0950*/  F2I.FTZ.U32.TRUNC.NTZ R7, R6 ;  /* 0x0000000600077305 */ /* 0x000064000021f000 */
[----:B0-----:R-:W-:Y:S01]  /*0960*/  IMAD.MOV.U32 R6, RZ, RZ, RZ ;  /* 0x000000ffff067224 */ /* 0x001fe200078e00ff */
[----:B-1----:R-:W-:-:S05]  /*0970*/  IADD3 R11, PT, PT, RZ, -R7, RZ ;  /* 0x80000007ff0b7210 */ /* 0x002fca0007ffe0ff */
[----:B------:R-:W-:-:S04]  /*0980*/  IMAD R11, R11, UR14, RZ ;  /* 0x0000000e0b0b7c24 */ /* 0x000fc8000f8e02ff */
[----:B------:R-:W-:-:S04]  /*0990*/  IMAD.HI.U32 R11, R7, R11, R6 ;  /* 0x0000000b070b7227 */ /* 0x000fc800078e0006 */
[----:B------:R-:W-:Y:S02]  /*09a0*/  IMAD.MOV.U32 R6, RZ, RZ, RZ ;  /* 0x000000ffff067224 */ /* 0x000fe400078e00ff */
[----:B------:R-:W-:-:S05]  /*09b0*/  IMAD.HI.U32 R4, R11, R2, RZ ;  /* 0x000000020b047227 */ /* 0x000fca00078e00ff */
[----:B------:R-:W-:-:S05]  /*09c0*/  IADD3 R7, PT, PT, -R4, RZ, RZ ;  /* 0x000000ff04077210 */ /* 0x000fca0007ffe1ff */
[----:B------:R-:W-:-:S05]  /*09d0*/  IMAD R2, R7, UR14, R2 ;  /* 0x0000000e07027c24 */ /* 0x000fca000f8e0202 */
[----:B------:R-:W-:-:S13]  /*09e0*/  ISETP.GE.U32.AND P0, PT, R2, UR14, PT ;  /* 0x0000000e02007c0c */ /* 0x000fda000bf06070 */
[----:B------:R-:W-:Y:S01]  /*09f0*/  @P0 IADD3 R2, PT, PT, R2, -UR14, RZ ;  /* 0x8000000e02020c10 */ /* 0x000fe2000fffe0ff */
[----:B------:R-:W-:-:S03]  /*0a00*/  @P0 VIADD R4, R4, 0x1 ;  /* 0x0000000104040836 */ /* 0x000fc60000000000 */
[----:B------:R-:W-:Y:S02]  /*0a10*/  ISETP.GE.U32.AND P1, PT, R2, UR14, PT ;  /* 0x0000000e02007c0c */ /* 0x000fe4000bf26070 */
[----:B------:R-:W0:Y:S11]  /*0a20*/  LDS R2, [UR4] ;  /* 0x00000004ff027984 */ /* 0x000e360008000800 */
[----:B------:R-:W-:-:S02]  /*0a30*/  @P1 IADD3 R4, PT, PT, R4, 0x1, RZ ;  /* 0x0000000104041810 */ /* 0x000fc40007ffe0ff */
[----:B------:R-:W-:-:S04]  /*0a40*/  @!P2 LOP3.LUT R4, RZ, UR14, RZ, 0x33, !PT ;  /* 0x0000000eff04ac12 */ /* 0x000fc8000f8e33ff */
[----:B------:R-:W-:-:S04]  /*0a50*/  IADD3 R9, PT, PT, R9, R4, RZ ;  /* 0x0000000409097210 */ /* 0x000fc80007ffe0ff */
[C---:B------:R-:W-:Y:S02]  /*0a60*/  LOP3.LUT R4, R9.reuse, 0x3, RZ, 0xc0, !PT ;  /* 0x0000000309047812 */ /* 0x040fe400078ec0ff */
[----:B------:R-:W-:Y:S02]  /*0a70*/  ISETP.GE.U32.AND P1, PT, R9, 0x3, PT ;  /* 0x000000030900780c */ /* 0x000fe40003f26070 */
[----:B------:R-:W-:Y:S02]  /*0a80*/  ISETP.NE.AND P0, PT, R4, 0x3, PT ;  /* 0x000000030400780c */ /* 0x000fe40003f05270 */
[----:B------:R-:W-:-:S11]  /*0a90*/  MOV R4, R0 ;  /* 0x0000000000047202 */ /* 0x000fd60000000f00 */
[----:B------:R-:W-:Y:S05]  /*0aa0*/  @!P0 BRA `(.L_x_13) ;  /* 0x0000000000688947 */ /* 0x000fea0003800000 */
[----:B------:R-:W-:Y:S01]  /*0ab0*/  IADD3 R9, PT, PT, R9, 0x1, RZ ;  /* 0x0000000109097810 */ /* 0x000fe20007ffe0ff */
[----:B------:R-:W-:Y:S01]  /*0ac0*/  HFMA2 R12, -RZ, RZ, 0.96630859375, -0.0022525787353515625 ;  /* 0x3bbb989dff0c7431 */ /* 0x000fe200000001ff */
[----:B------:R-:W-:Y:S01]  /*0ad0*/  LEA R7, R0, UR13, 0x2 ;  /* 0x0000000d00077c11 */ /* 0x000fe2000f8e10ff */
[----:B------:R-:W-:Y:S01]  /*0ae0*/  IMAD.MOV.U32 R6, RZ, RZ, RZ ;  /* 0x000000ffff067224 */ /* 0x000fe200078e00ff */
[----:B------:R-:W-:Y:S01]  /*0af0*/  LOP3.LUT R9, R9, 0x3, RZ, 0xc0, !PT ;  /* 0x0000000309097812 */ /* 0x000fe200078ec0ff */
[----:B------:R-:W-:Y:S01]  /*0b00*/  IMAD.MOV.U32 R13, RZ, RZ, 0x437c0000 ;  /* 0x437c0000ff0d7424 */ /* 0x000fe200078e00ff */
[----:B------:R-:W-:Y:S02]  /*0b10*/  MOV R4, R0 ;  /* 0x0000000000047202 */ /* 0x000fe40000000f00 */
[----:B------:R-:W-:Y:S02]  /*0b20*/  IADD3 R7, PT, PT, R7, UR4, RZ ;  /* 0x0000000407077c10 */ /* 0x000fe4000fffe0ff */
[----:B------:R-:W-:-:S07]  /*0b30*/  IADD3 R9, PT, PT, -R9, RZ, RZ ;  /* 0x000000ff09097210 */ /* 0x000fce0007ffe1ff */
.L_x_14:
[----:B------:R-:W0:Y:S01]  /*0b40*/  LDS R11, [R7] ;  /* 0x00000000070b7984 */ /* 0x000e220000000800 */
[----:B------:R-:W-:Y:S02]  /*0b50*/  IADD3 R9, PT, PT, R9, 0x1, RZ ;  /* 0x0000000109097810 */ /* 0x000fe40007ffe0ff */
[----:B------:R-:W-:Y:S02]  /*0b60*/  IADD3 R4, PT, PT, R4, UR14, RZ ;  /* 0x0000000e04047c10 */ /* 0x000fe4000fffe0ff */
[----:B------:R-:W-:Y:S01]  /*0b70*/  ISETP.NE.AND P0, PT, R9, RZ, PT ;  /* 0x000000ff0900720c */ /* 0x000fe20003f05270 */
[----:B0-----:R-:W-:-:S04]  /*0b80*/  FADD R11, -R2, R11 ;  /* 0x0000000b020b7221 */ /* 0x001fc80000000100 */
[----:B------:R-:W-:-:S04]  /*0b90*/  FFMA.SAT R8, R11, R12, 0.5 ;  /* 0x3f0000000b087423 */ /* 0x000fc8000000200c */
[----:B------:R-:W-:-:S04]  /*0ba0*/  FFMA.RM R8, R8, R13, 12582913 ;  /* 0x4b40000108087423 */ /* 0x000fc8000000400d */
[C---:B------:R-:W-:Y:S01]  /*0bb0*/  FADD R10, R8.reuse, -12583039 ;  /* 0xcb40007f080a7421 */ /* 0x040fe20000000000 */
[----:B------:R-:W-:-:S03]  /*0bc0*/  IMAD.SHL.U32 R8, R8, 0x800000, RZ ;  /* 0x0080000008087824 */ /* 0x000fc600078e00ff */
[----:B------:R-:W-:-:S04]  /*0bd0*/  FFMA R10, R11, 1.4426950216293334961, -R10 ;  /* 0x3fb8aa3b0b0a7823 */ /* 0x000fc8000000080a */
[----:B------:R-:W-:-:S04]  /*0be0*/  FFMA R10, R11, 1.925963033500011079e-08, R10 ;  /* 0x32a570600b0a7823 */ /* 0x000fc8000000000a */
[----:B------:R-:W0:Y:S02]  /*0bf0*/  MUFU.EX2 R11, R10 ;  /* 0x0000000a000b7308 */ /* 0x000e240000000800 */
[----:B0-----:R-:W-:-:S04]  /*0c00*/  FMUL R8, R8, R11 ;  /* 0x0000000b08087220 */ /* 0x001fc80000400000 */
[----:B------:R-:W-:Y:S01]  /*0c10*/  FADD R6, R8, R6 ;  /* 0x0000000608067221 */ /* 0x000fe20000000000 */
[----:B------:R0:W-:Y:S02]  /*0c20*/  STS [R7], R8 ;  /* 0x0000000807007388 */ /* 0x0001e40000000800 */
[----:B0-----:R-:W-:Y:S01]  /*0c30*/  VIADD R7, R7, UR13 ;  /* 0x0000000d07077c36 */ /* 0x001fe20008000000 */
[----:B------:R-:W-:Y:S06]  /*0c40*/  @P0 BRA `(.L_x_14) ;  /* 0xfffffffc00bc0947 */ /* 0x000fec000383ffff */
.L_x_13:
[----:B------:R-:W-:Y:S05]  /*0c50*/  BSYNC.RECONVERGENT B1 ;  /* 0x0000000000017941 */ /* 0x000fea0003800200 */
.L_x_12:
[----:B------:R-:W-:Y:S05]  /*0c60*/  @!P1 BRA `(.L_x_11) ;  /* 0x0000000000e09947 */ /* 0x000fea0003800000 */
.L_x_15:
[C---:B--2---:R-:W-:Y:S01]  /*0c70*/  LEA R8, R4.reuse, UR7, 0x2 ;  /* 0x0000000704087c11 */ /* 0x044fe2000f8e10ff */
[----:B------:R-:W-:Y:S01]  /*0c80*/  VIADD R4, R4, UR13 ;  /* 0x0000000d04047c36 */ /* 0x000fe20008000000 */
[----:B------:R-:W-:-:S03]  /*0c90*/  MOV R7, 0x3bbb989d ;  /* 0x3bbb989d00077802 */ /* 0x000fc60000000f00 */
[----:B------:R-:W0:Y:S01]  /*0ca0*/  LDS R9, [R8] ;  /* 0x0000000008097984 */ /* 0x000e220000000800 */
[----:B------:R-:W-:Y:S01]  /*0cb0*/  ISETP.GE.AND P0, PT, R4, R5, PT ;  /* 0x000000050400720c */ /* 0x000fe20003f06270 */
[----:B0-----:R-:W-:Y:S01]  /*0cc0*/  FADD R10, -R2, R9 ;  /* 0x00000009020a7221 */ /* 0x001fe20000000100 */
[----:B------:R-:W-:-:S03]  /*0cd0*/  HFMA2 R9, -RZ, RZ, 3.7421875, 0 ;  /* 0x437c0000ff097431 */ /* 0x000fc600000001ff */
[----:B------:R-:W-:-:S04]  /*0ce0*/  FFMA.SAT R12, R10, R7, 0.5 ;  /* 0x3f0000000a0c7423 */ /* 0x000fc80000002007 */
[----:B------:R-:W-:-:S04]  /*0cf0*/  FFMA.RM R12, R12, R9, 12582913 ;  /* 0x4b4000010c0c7423 */ /* 0x000fc80000004009 */
[----:B------:R-:W-:-:S04]  /*0d00*/  FADD R11, R12, -12583039 ;  /* 0xcb40007f0c0b7421 */ /* 0x000fc80000000000 */
[----:B------:R-:W-:-:S04]  /*0d10*/  FFMA R11, R10, 1.4426950216293334961, -R11 ;  /* 0x3fb8aa3b0a0b7823 */ /* 0x000fc8000000080b */
[----:B------:R-:W-:Y:S01]  /*0d20*/  FFMA R10, R10, 1.925963033500011079e-08, R11 ;  /* 0x32a570600a0a7823 */ /* 0x000fe2000000000b */
[----:B------:R-:W-:-:S05]  /*0d30*/  IMAD.SHL.U32 R11, R12, 0x800000, RZ ;  /* 0x008000000c0b7824 */ /* 0x000fca00078e00ff */
[----:B------:R-:W0:Y:S02]  /*0d40*/  MUFU.EX2 R10, R10 ;  /* 0x0000000a000a7308 */ /* 0x000e240000000800 */
[----:B0-----:R-:W-:Y:S01]  /*0d50*/  FMUL R11, R11, R10 ;  /* 0x0000000a0b0b7220 */ /* 0x001fe20000400000 */
[----:B------:R-:W-:-:S03]  /*0d60*/  IADD3 R10, PT, PT, R8, UR13, RZ ;  /* 0x0000000d080a7c10 */ /* 0x000fc6000fffe0ff */
[----:B------:R-:W-:Y:S01]  /*0d70*/  FADD R6, R11, R6 ;  /* 0x000000060b067221 */ /* 0x000fe20000000000 */
[----:B------:R-:W-:Y:S04]  /*0d80*/  STS [R8], R11 ;  /* 0x0000000b08007388 */ /* 0x000fe80000000800 */
[----:B------:R-:W0:Y:S02]  /*0d90*/  LDS R13, [R8+UR13] ;  /* 0x0000000d080d7984 */ /* 0x000e240008000800 */
[----:B0-----:R-:W-:-:S04]  /*0da0*/  FADD R12, -R2, R13 ;  /* 0x0000000d020c7221 */ /* 0x001fc80000000100 */
[----:B------:R-:W-:-:S04]  /*0db0*/  FFMA.SAT R14, R12, R7, 0.5 ;  /* 0x3f0000000c0e7423 */ /* 0x000fc80000002007 */
[----:B------:R-:W-:-:S04]  /*0dc0*/  FFMA.RM R14, R14, R9, 12582913 ;  /* 0x4b4000010e0e7423 */ /* 0x000fc80000004009 */
[----:B------:R-:W-:-:S04]  /*0dd0*/  FADD R13, R14, -12583039 ;  /* 0xcb40007f0e0d7421 */ /* 0x000fc80000000000 */
[----:B------:R-:W-:-:S04]  /*0de0*/  FFMA R13, R12, 1.4426950216293334961, -R13 ;  /* 0x3fb8aa3b0c0d7823 */ /* 0x000fc8000000080d */
[----:B------:R-:W-:Y:S01]  /*0df0*/  FFMA R12, R12, 1.925963033500011079e-08, R13 ;  /* 0x32a570600c0c7823 */ /* 0x000fe2000000000d */
[----:B------:R-:W-:-:S05]  /*0e00*/  SHF.L.U32 R13, R14, 0x17, RZ ;  /* 0x000000170e0d7819 */ /* 0x000fca00000006ff */
[----:B------:R-:W0:Y:S02]  /*0e10*/  MUFU.EX2 R12, R12 ;  /* 0x0000000c000c7308 */ /* 0x000e240000000800 */
[----:B0-----:R-:W-:-:S04]  /*0e20*/  FMUL R13, R13, R12 ;  /* 0x0000000c0d0d7220 */ /* 0x001fc80000400000 */
[----:B------:R-:W-:Y:S01]  /*0e30*/  FADD R6, R6, R13 ;  /* 0x0000000d06067221 */ /* 0x000fe20000000000 */
[----:B------:R0:W-:Y:S04]  /*0e40*/  STS [R8+UR13], R13 ;  /* 0x0000000d08007988 */ /* 0x0001e8000800080d */
[----:B------:R-:W1:Y:S01]  /*0e50*/  LDS R15, [R10+UR13] ;  /* 0x0000000d0a0f7984 */ /* 0x000e620008000800 */
[----:B0-----:R-:W-:Y:S01]  /*0e60*/  IADD3 R8, PT, PT, R10, UR13, RZ ;  /* 0x0000000d0a087c10 */ /* 0x001fe2000fffe0ff */
[----:B-1----:R-:W-:-:S04]  /*0e70*/  FADD R14, -R2, R15 ;  /* 0x0000000f020e7221 */ /* 0x002fc80000000100 */
[----:B------:R-:W-:-:S04]  /*0e80*/  FFMA.SAT R16, R14, R7, 0.5 ;  /* 0x3f0000000e107423 */ /* 0x000fc80000002007 */
[----:B------:R-:W-:-:S04]  /*0e90*/  FFMA.RM R16, R16, R9, 12582913 ;  /* 0x4b40000110107423 */ /* 0x000fc80000004009 */
[C---:B------:R-:W-:Y:S01]  /*0ea0*/  FADD R15, R16.reuse, -12583039 ;  /* 0xcb40007f100f7421 */ /* 0x040fe20000000000 */
[----:B------:R-:W-:-:S03]  /*0eb0*/  IMAD.SHL.U32 R16, R16, 0x800000, RZ ;  /* 0x0080000010107824 */ /* 0x000fc600078e00ff */
[----:B------:R-:W-:-:S04]  /*0ec0*/  FFMA R15, R14, 1.4426950216293334961, -R15 ;  /* 0x3fb8aa3b0e0f7823 */ /* 0x000fc8000000080f */
[----:B------:R-:W-:-:S06]  /*0ed0*/  FFMA R15, R14, 1.925963033500011079e-08, R15 ;  /* 0x32a570600e0f7823 */ /* 0x000fcc000000000f */
[----:B------:R-:W0:Y:S02]  /*0ee0*/  MUFU.EX2 R15, R15 ;  /* 0x0000000f000f7308 */ /* 0x000e240000000800 */
[----:B0-----:R-:W-:-:S04]  /*0ef0*/  FMUL R17, R16, R15 ;  /* 0x0000000f10117220 */ /* 0x001fc80000400000 */
[----:B------:R-:W-:Y:S01]  /*0f00*/  FADD R6, R6, R17 ;  /* 0x0000001106067221 */ /* 0x000fe20000000000 */
[----:B------:R-:W-:Y:S04]  /*0f10*/  STS [R10+UR13], R17 ;  /* 0x000000110a007988 */ /* 0x000fe8000800080d */
[----:B------:R-:W0:Y:S02]  /*0f20*/  LDS R19, [R8+UR13] ;  /* 0x0000000d08137984 */ /* 0x000e240008000800 */
[----:B0-----:R-:W-:-:S04]  /*0f30*/  FADD R12, -R2, R19 ;  /* 0x00000013020c7221 */ /* 0x001fc80000000100 */
[----:B------:R-:W-:-:S04]  /*0f40*/  FFMA.SAT R14, R12, R7, 0.5 ;  /* 0x3f0000000c0e7423 */ /* 0x000fc80000002007 */
[----:B------:R-:W-:-:S04]  /*0f50*/  FFMA.RM R14, R14, R9, 12582913 ;  /* 0x4b4000010e0e7423 */ /* 0x000fc80000004009 */
[C---:B------:R-:W-:Y:S01]  /*0f60*/  FADD R7, R14.reuse, -12583039 ;  /* 0xcb40007f0e077421 */ /* 0x040fe20000000000 */
[----:B------:R-:W-:-:S03]  /*0f70*/  SHF.L.U32 R14, R14, 0x17, RZ ;  /* 0x000000170e0e7819 */ /* 0x000fc600000006ff */
[----:B------:R-:W-:-:S04]  /*0f80*/  FFMA R7, R12, 1.4426950216293334961, -R7 ;  /* 0x3fb8aa3b0c077823 */ /* 0x000fc80000000807 */
[----:B------:R-:W-:-:S06]  /*0f90*/  FFMA R7, R12, 1.925963033500011079e-08, R7 ;  /* 0x32a570600c077823 */ /* 0x000fcc0000000007 */
[----:B------:R-:W0:Y:S02]  /*0fa0*/  MUFU.EX2 R7, R7 ;  /* 0x0000000700077308 */ /* 0x000e240000000800 */
[----:B0-----:R-:W-:-:S04]  /*0fb0*/  FMUL R9, R14, R7 ;  /* 0x000000070e097220 */ /* 0x001fc80000400000 */
[----:B------:R-:W-:Y:S01]  /*0fc0*/  FADD R6, R6, R9 ;  /* 0x0000000906067221 */ /* 0x000fe20000000000 */
[----:B------:R2:W-:Y:S01]  /*0fd0*/  STS [R8+UR13], R9 ;  /* 0x0000000908007988 */ /* 0x0005e2000800080d */
[----:B------:R-:W-:Y:S05]  /*0fe0*/  @!P0 BRA `(.L_x_15) ;  /* 0xfffffffc00208947 */ /* 0x000fea000383ffff */
.L_x_11:
[----:B------:R-:W-:Y:S05]  /*0ff0*/  BSYNC.RECONVERGENT B0 ;  /* 0x0000000000007941 */ /* 0x000fea0003800200 */
.L_x_10:
[----:B------:R3:W-:Y:S01]  /*1000*/  STS [R3], R6 ;  /* 0x0000000603007388 */ /* 0x0007e20000000800 */
[----:B------:R-:W-:Y:S01]  /*1010*/  UISETP.GE.U32.AND UP0, UPT, UR14, 0x42, UPT ;  /* 0x000000420e00788c */ /* 0x000fe2000bf06070 */
[----:B------:R-:W-:Y:S01]  /*1020*/  BAR.SYNC.DEFER_BLOCKING 0x0 ;  /* 0x0000000000007b1d */ /* 0x000fe20000010000 */
[----:B------:R-:W-:-:S07]  /*1030*/  ISETP.GT.U32.AND P1, PT, R0, 0x1f, PT ;  /* 0x0000001f0000780c */ /* 0x000fce0003f24070 */
[----:B---3--:R-:W-:Y:S06]  /*1040*/  BRA.U !UP0, `(.L_x_16) ;  /* 0x0000000108307547 */ /* 0x008fec000b800000 */
[----:B01----:R-:W-:-:S07]  /*1050*/  MOV R2, UR14 ;  /* 0x0000000e00027c02 */ /* 0x003fce0008000f00 */
.L_x_17:
[----:B------:R-:W-:-:S04]  /*1060*/  SHF.R.U32.HI R6, RZ, 0x1, R2 ;  /* 0x00000001ff067819 */ /* 0x000fc80000011602 */
[----:B------:R-:W-:-:S13]  /*1070*/  ISETP.GE.U32.AND P0, PT, R0, R6, PT ;  /* 0x000000060000720c */ /* 0x000fda0003f06070 */
[----:B------:R-:W-:Y:S01]  /*1080*/  @!P0 LEA R5, R6, R3, 0x2 ;  /* 0x0000000306058211 */ /* 0x000fe200078e10ff */
[----:B------:R-:W-:Y:S05]  /*1090*/  @!P0 LDS R4, [R3] ;  /* 0x0000000003048984 */ /* 0x000fea0000000800 */
[----:B------:R-:W0:Y:S02]  /*10a0*/  @!P0 LDS R5, [R5] ;  /* 0x0000000005058984 */ /* 0x000e240000000800 */
[----:B0-----:R-:W-:-:S05]  /*10b0*/  @!P0 FADD R4, R4, R5 ;  /* 0x0000000504048221 */ /* 0x001fca0000000000 */
[----:B------:R3:W-:Y:S01]  /*10c0*/  @!P0 STS [R3], R4 ;  /* 0x0000000403008388 */ /* 0x0007e20000000800 */
[----:B------:R-:W-:Y:S01]  /*10d0*/  BAR.SYNC.DEFER_BLOCKING 0x0 ;  /* 0x0000000000007b1d */ /* 0x000fe20000010000 */
[----:B------:R-:W-:Y:S01]  /*10e0*/  ISETP.GT.U32.AND P0, PT, R2, 0x83, PT ;  /* 0x000000830200780c */ /* 0x000fe20003f04070 */
[----:B------:R-:W-:-:S12]  /*10f0*/  IMAD.MOV.U32 R2, RZ, RZ, R6 ;  /* 0x000000ffff027224 */ /* 0x000fd800078e0006 */
[----:B---3--:R-:W-:Y:S05]  /*1100*/  @P0 BRA `(.L_x_17) ;  /* 0xfffffffc00d40947 */ /* 0x008fea000383ffff */
.L_x_16:
[----:B------:R-:W-:Y:S05]  /*1110*/  @P1 BRA `(.L_x_18) ;  /* 0x0000000000401947 */ /* 0x000fea0003800000 */
[----:B------:R-:W-:Y:S01]  /*1120*/  LDS R0, [R3] ;  /* 0x0000000003007984 */ /* 0x000fe20000000800 */
[----:B------:R-:W-:-:S03]  /*1130*/  UMOV UR4, 0xffffffff ;  /* 0xffffffff00047882 */ /* 0x000fc60000000000 */
[----:B------:R-:W3:Y:S02]  /*1140*/  LDS R5, [R3+0x80] ;  /* 0x0000800003057984 */ /* 0x000ee40000000800 */
[----:B---3--:R-:W-:Y:S01]  /*1150*/  FADD R0, R0, R5 ;  /* 0x0000000500007221 */ /* 0x008fe20000000000 */
[----:B------:R-:W-:Y:S06]  /*1160*/  BRA.DIV UR4, `(.L_x_19) ;  /* 0x0000001604087947 */ /* 0x000fec000b800000 */
[----:B------:R-:W3:Y:S02]  /*1170*/  SHFL.DOWN PT, R5, R0, 0x10, 0x1f ;  /* 0x0a001f0000057f89 */ /* 0x000ee400000e0000 */
[----:B---3--:R-:W-:-:S05]  /*1180*/  FADD R5, R0, R5 ;  /* 0x0000000500057221 */ /* 0x008fca0000000000 */
[----:B01----:R-:W0:Y:S02]  /*1190*/  SHFL.DOWN PT, R2, R5, 0x8, 0x1f ;  /* 0x09001f0005027f89 */ /* 0x003e2400000e0000 */
[----:B0-----:R-:W-:-:S05]  /*11a0*/  FADD R2, R5, R2 ;  /* 0x0000000205027221 */ /* 0x001fca0000000000 */
[----:B------:R-:W0:Y:S02]  /*11b0*/  SHFL.DOWN PT, R7, R2, 0x4, 0x1f ;  /* 0x08801f0002077f89 */ /* 0x000e2400000e0000 */
[----:B0-----:R-:W-:-:S05]  /*11c0*/  FADD R7, R2, R7 ;  /* 0x0000000702077221 */ /* 0x001fca0000000000 */
[----:B------:R-:W0:Y:S02]  /*11d0*/  SHFL.DOWN PT, R4, R7, 0x2, 0x1f ;  /* 0x08401f0007047f89 */ /* 0x000e2400000e0000 */
[----:B0-----:R-:W-:-:S05]  /*11e0*/  FADD R4, R7, R4 ;  /* 0x0000000407047221 */ /* 0x001fca0000000000 */
[----:B--2---:R0:W1:Y:S02]  /*11f0*/  SHFL.DOWN PT, R9, R4, 0x1, 0x1f ;  /* 0x08201f0004097f89 */ /* 0x00406400000e0000 */
.L_x_39:
[----:B01----:R-:W-:-:S05]  /*1200*/  FADD R4, R4, R9 ;  /* 0x0000000904047221 */ /* 0x003fca0000000000 */
[----:B------:R3:W-:Y:S02]  /*1210*/  STS [R3], R4 ;  /* 0x0000000403007388 */ /* 0x0007e40000000800 */
.L_x_18:
[----:B------:R-:W-:Y:S05]  /*1220*/  WARPSYNC.ALL ;  /* 0x0000000000007948 */ /* 0x000fea0003800000 */
[----:B------:R-:W4:Y:S08]  /*1230*/  S2UR UR5, SR_CgaCtaId ;  /* 0x00000000000579c3 */ /* 0x000f300000008800 */
[----:B------:R-:W-:Y:S06]  /*1240*/  BAR.SYNC.DEFER_BLOCKING 0x0 ;  /* 0x0000000000007b1d */ /* 0x000fec0000010000 */
[----:B------:R-:W-:-:S02]  /*1250*/  UMOV UR4, 0x400 ;  /* 0x0000040000047882 */ /* 0x000fc40000000000 */
[----:B----4-:R-:W-:-:S09]  /*1260*/  ULEA UR4, UR5, UR4, 0x18 ;  /* 0x0000000405047291 */ /* 0x010fd2000f8ec0ff */
[----:B------:R-:W0:Y:S02]  /*1270*/  LDS R0, [UR4] ;  /* 0x00000004ff007984 */ /* 0x000e240008000800 */
[----:B01----:R-:W-:-:S04]  /*1280*/  IADD3 R2, PT, PT, R0, 0x1800000, RZ ;  /* 0x0180000000027810 */ /* 0x003fc80007ffe0ff */
[----:B------:R-:W-:-:S04]  /*1290*/  LOP3.LUT R2, R2, 0x7f800000, RZ, 0xc0, !PT ;  /* 0x7f80000002027812 */ /* 0x000fc800078ec0ff */
[----:B------:R-:W-:-:S13]  /*12a0*/  ISETP.GT.U32.AND P0, PT, R2, 0x1ffffff, PT ;  /* 0x01ffffff0200780c */ /* 0x000fda0003f04070 */
[----:B------:R-:W-:Y:S05]  /*12b0*/  @P0 BRA `(.L_x_20) ;  /* 0x00000000000c0947 */ /* 0x000fea0003800000 */
[----:B------:R-:W-:-:S07]  /*12c0*/  MOV R2, 0x12e0 ;  /* 0x000012e000027802 */ /* 0x000fce0000000f00 */
[----:B--23--:R-:W-:Y:S05]  /*12d0*/  CALL.REL.NOINC `($__internal_0_$__cuda_sm20_rcp_rn_f32_slowpath) ;  /* 0x00000014003c7944 */ /* 0x00cfea0003c00000 */
[----:B------:R-:W-:Y:S05]  /*12e0*/  BRA `(.L_x_21) ;  /* 0x0000000000107947 */ /* 0x000fea0003800000 */
.L_x_20:
[----:B---3--:R-:W0:Y:S02]  /*12f0*/  MUFU.RCP R3, R0 ;  /* 0x0000000000037308 */ /* 0x008e240000001000 */
[----:B0-----:R-:W-:-:S04]  /*1300*/  FFMA R2, R0, R3, -1 ;  /* 0xbf80000000027423 */ /* 0x001fc80000000003 */
[----:B------:R-:W-:-:S04]  /*1310*/  FADD.FTZ R2, -R2, -RZ ;  /* 0x800000ff02027221 */ /* 0x000fc80000010100 */
[----:B------:R-:W-:-:S07]  /*1320*/  FFMA R0, R3, R2, R3 ;  /* 0x0000000203007223 */ /* 0x000fce0000000003 */
.L_x_21:
[----:B------:R-:W0:Y:S02]  /*1330*/  LDCU UR9, c[0x0][0x394] ;  /* 0x00007280ff0977ac */ /* 0x000e240008000800 */
[----:B0-----:R-:W-:-:S06]  /*1340*/  UISETP.GE.AND UP0, UPT, UR9, 0x1, UPT ;  /* 0x000000010900788c */ /* 0x001fcc000bf06270 */
[----:B------:R-:W-:-:S13]  /*1350*/  PLOP3.LUT P0, PT, PT, PT, UP0, 0x80, 0x8 ;  /* 0x000000000008781c */ /* 0x000fda0003f0f008 */
[----:B------:R-:W-:Y:S05]  /*1360*/  @!P0 EXIT ;  /* 0x000000000000894d */ /* 0x000fea0003800000 */
[----:B------:R-:W0:Y:S01]  /*1370*/  I2F.U32.RP R2, UR14 ;  /* 0x0000000e00027d06 */ /* 0x000e220008209000 */
[----:B------:R-:W-:Y:S01]  /*1380*/  UMOV UR4, URZ ;  /* 0x000000ff00047c82 */ /* 0x000fe20008000000 */
[----:B------:R-:W-:-:S06]  /*1390*/  UISETP.NE.U32.AND UP2, UPT, UR14, URZ, UPT ;  /* 0x000000ff0e00728c */ /* 0x000fcc000bf45070 */
[----:B0-----:R-:W0:Y:S02]  /*13a0*/  MUFU.RCP R2, R2 ;  /* 0x0000000200027308 */ /* 0x001e240000001000 */
[----:B0-----:R-:W-:-:S06]  /*13b0*/  IADD3 R3, PT, PT, R2, 0xffffffe, RZ ;  /* 0x0ffffffe02037810 */ /* 0x001fcc0007ffe0ff */
[----:B------:R-:W0:Y:S02]  /*13c0*/  F2I.FTZ.U32.TRUNC.NTZ R3, R3 ;  /* 0x0000000300037305 */ /* 0x000e24000021f000 */
[----:B0-----:R-:W-:-:S13]  /*13d0*/  R2UR UR5, R3 ;  /* 0x00000000030572ca */ /* 0x001fda00000e0000 */
[----:B------:R-:W-:-:S04]  /*13e0*/  UIADD3 UR7, UPT, UPT, URZ, -UR5, URZ ;  /* 0x80000005ff077290 */ /* 0x000fc8000fffe0ff */
[----:B------:R-:W-:-:S04]  /*13f0*/  UIMAD UR7, UR7, UR14, URZ ;  /* 0x0000000e070772a4 */ /* 0x000fc8000f8e02ff */
[----:B------:R-:W-:Y:S02]  /*1400*/  UIMAD.WIDE.U32 UR4, UR5, UR7, UR4 ;  /* 0x00000007050472a5 */ /* 0x000fe4000f8e0004 */
[----:B------:R-:W-:-:S04]  /*1410*/  UIADD3 UR7, UPT, UPT, UR9, -0x1, URZ ;  /* 0xffffffff09077890 */ /* 0x000fc8000fffe0ff */
[----:B------:R-:W-:-:S07]  /*1420*/  UIMAD.WIDE.U32 UR4, UR5, UR7, URZ ;  /* 0x00000007050472a5 */ /* 0x000fce000f8e00ff */
[----:B------:R-:W-:Y:S01]  /*1430*/  UMOV UR8, UR5 ;  /* 0x0000000500087c82 */ /* 0x000fe20008000000 */
[----:B------:R-:W-:Y:S02]  /*1440*/  UIMAD UR5, UR12, UR9, URZ ;  /* 0x000000090c0572a4 */ /* 0x000fe4000f8e02ff */
[----:B------:R-:W-:-:S04]  /*1450*/  UIADD3 UR4, UPT, UPT, -UR8, URZ, URZ ;  /* 0x000000ff08047290 */ /* 0x000fc8000fffe1ff */
[----:B------:R-:W-:-:S03]  /*1460*/  UIMAD UR7, UR14, UR4, UR7 ;  /* 0x000000040e0772a4 */ /* 0x000fc6000f8e0207 */
[----:B------:R-:W-:Y:S01]  /*1470*/  UMOV UR4, URZ ;  /* 0x000000ff00047c82 */ /* 0x000fe20008000000 */
[----:B------:R-:W-:-:S11]  /*1480*/  UISETP.GE.U32.AND UP0, UPT, UR7, UR14, UPT ;  /* 0x0000000e0700728c */ /* 0x000fd6000bf06070 */
[----:B------:R-:W-:Y:S02]  /*1490*/  @UP0 UIADD3 UR7, UPT, UPT, UR7, -UR14, URZ ;  /* 0x8000000e07070290 */ /* 0x000fe4000fffe0ff */
[----:B------:R-:W-:Y:S02]  /*14a0*/  @UP0 UIADD3 UR8, UPT, UPT, UR8, 0x1, URZ ;  /* 0x0000000108080890 */ /* 0x000fe4000fffe0ff */
[----:B------:R-:W-:-:S11]  /*14b0*/  UISETP.GE.U32.AND UP1, UPT, UR7, UR14, UPT ;  /* 0x0000000e0700728c */ /* 0x000fd6000bf26070 */
[----:B------:R-:W-:Y:S02]  /*14c0*/  @UP1 UIADD3 UR8, UPT, UPT, UR8, 0x1, URZ ;  /* 0x0000000108081890 */ /* 0x000fe4000fffe0ff */
[----:B------:R-:W-:-:S04]  /*14d0*/  @!UP2 ULOP3.LUT UR8, URZ, UR14, URZ, 0x33, !UPT ;  /* 0x0000000eff08a292 */ /* 0x000fc8000f8e33ff */
[----:B------:R-:W-:Y:S02]  /*14e0*/  UISETP.GE.U32.AND UP0, UPT, UR8, 0x3, UPT ;  /* 0x000000030800788c */ /* 0x000fe4000bf06070 */
[----:B------:R-:W-:-:S04]  /*14f0*/  UIADD3 UR7, UPT, UPT, UR8, 0x1, URZ ;  /* 0x0000000108077890 */ /* 0x000fc8000fffe0ff */
[----:B------:R-:W-:-:S03]  /*1500*/  ULOP3.LUT UR9, UR7, 0x3, URZ, 0xc0, !UPT ;  /* 0x0000000307097892 */ /* 0x000fc6000f8ec0ff */
[----:B------:R-:W-:Y:S09]  /*1510*/  BRA.U !UP0, `(.L_x_22) ;  /* 0x0000000d08347547 */ /* 0x000ff2000b800000 */
[----:B------:R-:W0:Y:S01]  /*1520*/  LDC.64 R2, c[0x0][0x388] ;  /* 0x0000e200ff027b82 */ /* 0x000e220000000a00 */
[----:B------:R-:W-:Y:S01]  /*1530*/  ULOP3.LUT UR7, UR7, 0xfffffffc, URZ, 0xc0, !UPT ;  /* 0xfffffffc07077892 */ /* 0x000fe2000f8ec0ff */
[----:B--2---:R-:W-:Y:S01]  /*1540*/  IMAD.U32 R9, RZ, RZ, UR5 ;  /* 0x00000005ff097e24 */ /* 0x004fe2000f8e00ff */
[----:B------:R-:W-:Y:S02]  /*1550*/  ULEA UR8, UR14, UR5, 0x1 ;  /* 0x000000050e087291 */ /* 0x000fe4000f8e08ff */
[----:B------:R-:W-:Y:S02]  /*1560*/  UIADD3 UR7, UPT, UPT, -UR7, URZ, URZ ;  /* 0x000000ff07077290 */ /* 0x000fe4000fffe1ff */
[----:B------:R-:W-:Y:S02]  /*1570*/  UIMAD UR12, UR14, 0x3, UR5 ;  /* 0x000000030e0c78a4 */ /* 0x000fe4000f8e0205 */
[----:B------:R-:W-:Y:S01]  /*1580*/  UISETP.GE.AND UP0, UPT, UR7, URZ, UPT ;  /* 0x000000ff0700728c */ /* 0x000fe2000bf06270 */
[----:B------:R-:W-:Y:S01]  /*1590*/  MOV R13, UR8 ;  /* 0x00000008000d7c02 */ /* 0x000fe20008000f00 */
[----:B------:R-:W-:-:S02]  /*15a0*/  UIADD3 UR4, UPT, UPT, UR5, UR14, URZ ;  /* 0x0000000e05047290 */ /* 0x000fc4000fffe0ff */
[----:B------:R-:W-:-:S04]  /*15b0*/  IMAD.U32 R15, RZ, RZ, UR12 ;  /* 0x0000000cff0f7e24 */ /* 0x000fc8000f8e00ff */
[----:B------:R-:W-:Y:S01]  /*15c0*/  MOV R7, UR4 ;  /* 0x0000000400077c02 */ /* 0x000fe20008000f00 */
[----:B------:R-:W-:Y:S01]  /*15d0*/  UMOV UR4, URZ ;  /* 0x000000ff00047c82 */ /* 0x000fe20008000000 */
[----:B------:R-:W-:Y:S05]  /*15e0*/  BRA.U UP0, `(.L_x_23) ;  /* 0x0000000900907547 */ /* 0x000fea000b800000 */
[----:B------:R-:W-:Y:S02]  /*15f0*/  UIADD3 UR8, UPT, UPT, -UR7, URZ, URZ ;  /* 0x000000ff07087290 */ /* 0x000fe4000fffe1ff */
[----:B------:R-:W-:Y:S02]  /*1600*/  UPLOP3.LUT UP0, UPT, UPT, UPT, UPT, 0x80, 0x8 ;  /* 0x000000000008789c */ /* 0x000fe40003f0f070 */
[----:B------:R-:W-:-:S09]  /*1610*/  UISETP.GT.AND UP1, UPT, UR8, 0xc, UPT ;  /* 0x0000000c0800788c */ /* 0x000fd2000bf24270 */
[----:B------:R-:W-:Y:S05]  /*1620*/  BRA.U !UP1, `(.L_x_24) ;  /* 0x00000005099c7547 */ /* 0x000fea000b800000 */
[----:B------:R-:W1:Y:S01]  /*1630*/  LDC.64 R4, c[0x0][0x388] ;  /* 0x0000e200ff047b82 */ /* 0x000e620000000a00 */
[----:B------:R-:W-:-:S11]  /*1640*/  UPLOP3.LUT UP0, UPT, UPT, UPT, UPT, 0x40, 0x4 ;  /* 0x000000000004789c */ /* 0x000fd60003f0e870 */
.L_x_25:
[----:B------:R-:W-:Y:S02]  /*1650*/  ULEA UR8, UR14, UR6, 0x3 ;  /* 0x000000060e087291 */ /* 0x000fe4000f8e18ff */
[----:B------:R-:W-:Y:S01]  /*1660*/  MOV R19, UR6 ;  /* 0x0000000600137c02 */ /* 0x000fe20008000f00 */
[----:B------:R-:W-:Y:S01]  /*1670*/  UIMAD UR12, UR14, 0xc, UR6 ;  /* 0x0000000c0e0c78a4 */ /* 0x000fe2000f8e0206 */
[C-C-:B-1----:R-:W-:Y:S01]  /*1680*/  IMAD.WIDE.U32 R22, R9.reuse, 0x4, R4.reuse ;  /* 0x0000000409167825 */ /* 0x142fe200078e0004 */
[----:B------:R-:W-:Y:S01]  /*1690*/  ULEA UR6, UR14, UR6, 0x4 ;  /* 0x000000060e067291 */ /* 0x000fe2000f8e20ff */
[----:B------:R-:W-:Y:S01]  /*16a0*/  IADD3 R20, PT, PT, R9, UR13, RZ ;  /* 0x0000000d09147c10 */ /* 0x000fe2000fffe0ff */
[----:B------:R-:W-:Y:S01]  /*16b0*/  UIADD3 UR7, UPT, UPT, UR7, 0x10, URZ ;  /* 0x0000001007077890 */ /* 0x000fe2000fffe0ff */
[----:B------:R-:W1:Y:S01]  /*16c0*/  LDS R19, [R19+UR13] ;  /* 0x0000000d13137984 */ /* 0x000e620008000800 */
[--C-:B------:R-:W-:Y:S01]  /*16d0*/  IMAD.WIDE.U32 R16, R7, 0x4, R4.reuse ;  /* 0x0000000407107825 */ /* 0x100fe200078e0004 */
[----:B------:R-:W-:Y:S01]  /*16e0*/  UIADD3 UR4, UPT, UPT, UR13, UR4, UR13 ;  /* 0x000000040d047290 */ /* 0x000fe2000fffe00d */
[----:B------:R-:W-:Y:S01]  /*16f0*/  MOV R12, UR6 ;  /* 0x00000006000c7c02 */ /* 0x000fe20008000f00 */
[----:B------:R-:W2:Y:S01]  /*1700*/  LDS R21, [UR8] ;  /* 0x00000008ff157984 */ /* 0x000ea20008000800 */
[----:B------:R-:W-:Y:S01]  /*1710*/  ULEA UR8, UR14, UR6, 0x3 ;  /* 0x000000060e087291 */ /* 0x000fe2000f8e18ff */
[--C-:B------:R-:W-:Y:S01]  /*1720*/  IMAD.WIDE.U32 R26, R13, 0x4, R4.reuse ;  /* 0x000000040d1a7825 */ /* 0x100fe200078e0004 */
[----:B------:R-:W-:Y:S01]  /*1730*/  UISETP.GE.AND UP1, UPT, UR7, -0xc, UPT ;  /* 0xfffffff40700788c */ /* 0x000fe2000bf26270 */
[----:B------:R-:W3:Y:S01]  /*1740*/  LDS R18, [UR12] ;  /* 0x0000000cff127984 */ /* 0x000ee20008000800 */
[----:B------:R-:W-:Y:S01]  /*1750*/  UIADD3 UR4, UPT, UPT, UR13, UR4, UR13 ;  /* 0x000000040d047290 */ /* 0x000fe2000fffe00d */
[----:B------:R-:W-:-:S02]  /*1760*/  IMAD.WIDE.U32 R24, R15, 0x4, R4 ;  /* 0x000000040f187825 */ /* 0x000fc400078e0004 */
[----:B------:R-:W4:Y:S04]  /*1770*/  LDS R6, [UR6] ;  /* 0x00000006ff067984 */ /* 0x000f280008000800 */
[----:B------:R-:W5:Y:S04]  /*1780*/  LDS R12, [R12+UR13] ;  /* 0x0000000d0c0c7984 */ /* 0x000f680008000800 */
[----:B------:R-:W0:Y:S01]  /*1790*/  LDS R29, [UR8] ;  /* 0x00000008ff1d7984 */ /* 0x000e220008000800 */
[----:B------:R-:W-:Y:S02]  /*17a0*/  UIMAD UR8, UR14, 0xc, UR6 ;  /* 0x0000000c0e0878a4 */ /* 0x000fe4000f8e0206 */
[----:B------:R-:W-:-:S04]  /*17b0*/  ULEA UR6, UR14, UR6, 0x4 ;  /* 0x000000060e067291 */ /* 0x000fc8000f8e20ff */
[----:B------:R-:W-:-:S03]  /*17c0*/  ULEA UR12, UR14, UR6, 0x3 ;  /* 0x000000060e0c7291 */ /* 0x000fc6000f8e18ff */
[----:B------:R-:W0:Y:S01]  /*17d0*/  LDS R11, [UR8] ;  /* 0x00000008ff0b7984 */ /* 0x000e220008000800 */
[----:B------:R-:W-:-:S03]  /*17e0*/  UIMAD UR8, UR14, 0xc, UR6 ;  /* 0x0000000c0e0878a4 */ /* 0x000fc6000f8e0206 */
[----:B------:R-:W0:Y:S01]  /*17f0*/  LDS R10, [UR6] ;  /* 0x00000006ff0a7984 */ /* 0x000e220008000800 */
[-C--:B-1----:R-:W-:Y:S01]  /*1800*/  FMUL R8, R19, R0.reuse ;  /* 0x0000000013087220 */ /* 0x082fe20000400000 */
[----:B------:R-:W-:Y:S02]  /*1810*/  IMAD.U32 R19, RZ, RZ, UR6 ;  /* 0x00000006ff137e24 */ /* 0x000fe4000f8e00ff */
[-C--:B--2---:R-:W-:Y:S02]  /*1820*/  FMUL R14, R21, R0.reuse ;  /* 0x00000000150e7220 */ /* 0x084fe40000400000 */
[----:B------:R1:W-:Y:S01]  /*1830*/  STG.E desc[UR10][R22.64], R8 ;  /* 0x0000000816007986 */ /* 0x0003e2000c10190a */
[----:B---3--:R-:W-:-:S03]  /*1840*/  FMUL R18, R18, R0 ;  /* 0x0000000012127220 */ /* 0x008fc60000400000 */
[----:B------:R2:W-:Y:S01]  /*1850*/  STG.E desc[UR10][R16.64], R14 ;  /* 0x0000000e10007986 */ /* 0x0005e2000c10190a */
[----:B----4-:R-:W-:-:S03]  /*1860*/  FMUL R28, R6, R0 ;  /* 0x00000000061c7220 */ /* 0x010fc60000400000 */
[----:B------:R-:W3:Y:S01]  /*1870*/  LDS R21, [UR8] ;  /* 0x00000008ff157984 */ /* 0x000ee20008000800 */
[----:B------:R-:W-:-:S03]  /*1880*/  ULEA UR8, UR14, UR6, 0x4 ;  /* 0x000000060e087291 */ /* 0x000fc6000f8e20ff */
[----:B------:R-:W4:Y:S01]  /*1890*/  LDS R17, [R19+UR13] ;  /* 0x0000000d13117984 */ /* 0x000f220008000800 */
[----:B------:R-:W-:Y:S01]  /*18a0*/  UIMAD UR15, UR14, 0xc, UR8 ;  /* 0x0000000c0e0f78a4 */ /* 0x000fe2000f8e0208 */
[----:B-1----:R-:W-:Y:S01]  /*18b0*/  IADD3 R22, PT, PT, R7, UR13, RZ ;  /* 0x0000000d07167c10 */ /* 0x002fe2000fffe0ff */
[----:B------:R-:W-:Y:S01]  /*18c0*/  ULEA UR6, UR14, UR8, 0x4 ;  /* 0x000000080e067291 */ /* 0x000fe2000f8e20ff */
[----:B------:R-:W1:Y:S01]  /*18d0*/  LDS R19, [UR12] ;  /* 0x0000000cff137984 */ /* 0x000e620008000800 */
[----:B------:R-:W-:Y:S02]  /*18e0*/  ULEA UR12, UR14, UR8, 0x3 ;  /* 0x000000080e0c7291 */ /* 0x000fe4000f8e18ff */
[----:B--2---:R-:W-:Y:S01]  /*18f0*/  IMAD.U32 R14, RZ, RZ, UR8 ;  /* 0x00000008ff0e7e24 */ /* 0x004fe2000f8e00ff */
[----:B------:R5:W-:Y:S01]  /*1900*/  STG.E desc[UR10][R26.64], R18 ;  /* 0x000000121a007986 */ /* 0x000be2000c10190a */
[----:B------:R-:W-:-:S03]  /*1910*/  IMAD.WIDE.U32 R6, R20, 0x4, R4 ;  /* 0x0000000414067825 */ /* 0x000fc600078e0004 */
[----:B------:R2:W-:Y:S01]  /*1920*/  STG.E desc[UR10][R24.64], R28 ;  /* 0x0000001c18007986 */ /* 0x0005e2000c10190a */
[C---:B------:R-:W-:Y:S01]  /*1930*/  IMAD.WIDE.U32 R8, R22.reuse, 0x4, R4 ;  /* 0x0000000416087825 */ /* 0x040fe200078e0004 */
[----:B------:R-:W-:Y:S02]  /*1940*/  IADD3 R22, PT, PT, R22, UR13, RZ ;  /* 0x0000000d16167c10 */ /* 0x000fe4000fffe0ff */
[----:B------:R-:W1:Y:S01]  /*1950*/  LDS R23, [UR8] ;  /* 0x00000008ff177984 */ /* 0x000e620008000800 */
[----:B------:R-:W-:Y:S02]  /*1960*/  VIADD R20, R20, UR13 ;  /* 0x0000000d14147c36 */ /* 0x000fe40008000000 */
[-C--:B-----5:R-:W-:Y:S01]  /*1970*/  FMUL R26, R12, R0.reuse ;  /* 0x000000000c1a7220 */ /* 0x0a0fe20000400000 */
[----:B------:R5:W1:Y:S01]  /*1980*/  LDS R25, [R14+UR13] ;  /* 0x0000000d0e197984 */ /* 0x000a620008000800 */
[-C--:B0-----:R-:W-:Y:S01]  /*1990*/  FMUL R12, R29, R0.reuse ;  /* 0x000000001d0c7220 */ /* 0x081fe20000400000 */
[----:B------:R-:W-:Y:S01]  /*19a0*/  IADD3 R18, PT, PT, R15, UR13, RZ ;  /* 0x0000000d0f127c10 */ /* 0x000fe2000fffe0ff */
[-C--:B--2---:R-:W-:Y:S01]  /*19b0*/  FMUL R28, R11, R0.reuse ;  /* 0x000000000b1c7220 */ /* 0x084fe20000400000 */
[----:B------:R-:W0:Y:S01]  /*19c0*/  LDS R27, [UR12] ;  /* 0x0000000cff1b7984 */ /* 0x000e220008000800 */
[----:B------:R-:W-:Y:S01]  /*19d0*/  IADD3 R24, PT, PT, R13, UR13, RZ ;  /* 0x0000000d0d187c10 */ /* 0x000fe2000fffe0ff */
[----:B------:R-:W-:-:S02]  /*19e0*/  FMUL R11, R10, R0 ;  /* 0x000000000a0b7220 */ /* 0x000fc40000400000 */
[----:B------:R-:W2:Y:S01]  /*19f0*/  LDS R29, [UR15] ;  /* 0x0000000fff1d7984 */ /* 0x000ea20008000800 */
[----:B-----5:R-:W-:-:S03]  /*1a00*/  IMAD.WIDE.U32 R14, R18, 0x4, R4 ;  /* 0x00000004120e7825 */ /* 0x020fc600078e0004 */
[----:B------:R-:W5:Y:S01]  /*1a10*/  LDS R16, [UR6] ;  /* 0x00000006ff107984 */ /* 0x000f620008000800 */
[----:B---3--:R-:W-:-:S03]  /*1a20*/  FMUL R21, R21, R0 ;  /* 0x0000000015157220 */ /* 0x008fc60000400000 */
[----:B------:R3:W-:Y:S04]  /*1a30*/  STG.E desc[UR10][R6.64], R26 ;  /* 0x0000001a06007986 */ /* 0x0007e8000c10190a */
[----:B------:R1:W-:Y:S01]  /*1a40*/  STG.E desc[UR10][R8.64], R12 ;  /* 0x0000000c08007986 */ /* 0x0003e2000c10190a */
[----:B---3--:R-:W-:-:S04]  /*1a50*/  IMAD.WIDE.U32 R6, R20, 0x4, R4 ;  /* 0x0000000414067825 */ /* 0x008fc800078e0004 */
[-C--:B----4-:R-:W-:Y:S01]  /*1a60*/  FMUL R26, R17, R0.reuse ;  /* 0x00000000111a7220 */ /* 0x090fe20000400000 */
[----:B-1----:R-:W-:Y:S01]  /*1a70*/  FMUL R17, R19, R0 ;  /* 0x0000000013117220 */ /* 0x002fe20000400000 */
[C---:B------:R-:W-:Y:S01]  /*1a80*/  IMAD.WIDE.U32 R12, R24.reuse, 0x4, R4 ;  /* 0x00000004180c7825 */ /* 0x040fe200078e0004 */
[----:B------:R-:W-:-:S03]  /*1a90*/  IADD3 R24, PT, PT, R24, UR13, RZ ;  /* 0x0000000d18187c10 */ /* 0x000fc6000fffe0ff */
[-C--:B------:R-:W-:Y:S01]  /*1aa0*/  FMUL R23, R23, R0.reuse ;  /* 0x0000000017177220 */ /* 0x080fe20000400000 */
[C---:B------:R-:W-:Y:S01]  /*1ab0*/  IMAD.WIDE.U32 R8, R22.reuse, 0x4, R4 ;  /* 0x0000000416087825 */ /* 0x040fe200078e0004 */
[----:B------:R1:W-:Y:S01]  /*1ac0*/  STG.E desc[UR10][R12.64], R28 ;  /* 0x0000001c0c007986 */ /* 0x0003e2000c10190a */
[----:B------:R-:W-:Y:S02]  /*1ad0*/  IADD3 R22, PT, PT, R22, UR13, RZ ;  /* 0x0000000d16167c10 */ /* 0x000fe4000fffe0ff */
[----:B------:R-:W-:Y:S01]  /*1ae0*/  VIADD R19, R18, UR13 ;  /* 0x0000000d12137c36 */ /* 0x000fe20008000000 */
[----:B------:R3:W-:Y:S01]  /*1af0*/  STG.E desc[UR10][R14.64], R11 ;  /* 0x0000000b0e007986 */ /* 0x0007e2000c10190a */
[-C--:B------:R-:W-:Y:S01]  /*1b00*/  FMUL R25, R25, R0.reuse ;  /* 0x0000000019197220 */ /* 0x080fe20000400000 */
[-C--:B0-----:R-:W-:Y:S02]  /*1b10*/  FMUL R27, R27, R0.reuse ;  /* 0x000000001b1b7220 */ /* 0x081fe40000400000 */
[----:B------:R-:W-:Y:S01]  /*1b20*/  STG.E desc[UR10][R6.64], R26 ;  /* 0x0000001a06007986 */ /* 0x000fe2000c10190a */
[----:B--2---:R-:W-:-:S03]  /*1b30*/  FMUL R29, R29, R0 ;  /* 0x000000001d1d7220 */ /* 0x004fc60000400000 */
[----:B------:R0:W-:Y:S01]  /*1b40*/  STG.E desc[UR10][R8.64], R17 ;  /* 0x0000001108007986 */ /* 0x0001e2000c10190a */
[C---:B-1----:R-:W-:Y:S01]  /*1b50*/  VIADD R13, R24.reuse, UR13 ;  /* 0x0000000d180d7c36 */ /* 0x042fe20008000000 */
[----:B------:R-:W-:Y:S01]  /*1b60*/  IADD3 R12, PT, PT, R19, UR13, RZ ;  /* 0x0000000d130c7c10 */ /* 0x000fe2000fffe0ff */
[----:B---3--:R-:W-:-:S04]  /*1b70*/  IMAD.WIDE.U32 R10, R24, 0x4, R4 ;  /* 0x00000004180a7825 */ /* 0x008fc800078e0004 */
[--C-:B------:R-:W-:Y:S01]  /*1b80*/  IMAD.WIDE.U32 R14, R19, 0x4, R4.reuse ;  /* 0x00000004130e7825 */ /* 0x100fe200078e0004 */
[----:B------:R1:W-:Y:S01]  /*1b90*/  STG.E desc[UR10][R10.64], R21 ;  /* 0x000000150a007986 */ /* 0x0003e2000c10190a */
[----:B0-----:R-:W-:Y:S02]  /*1ba0*/  IADD3 R17, PT, PT, R20, UR13, RZ ;  /* 0x0000000d14117c10 */ /* 0x001fe4000fffe0ff */
[--C-:B------:R-:W-:Y:S01]  /*1bb0*/  IMAD.WIDE.U32 R6, R13, 0x4, R4.reuse ;  /* 0x000000040d067825 */ /* 0x100fe200078e0004 */
[----:B------:R0:W-:Y:S03]  /*1bc0*/  STG.E desc[UR10][R14.64], R23 ;  /* 0x000000170e007986 */ /* 0x0001e6000c10190a */
[----:B------:R-:W-:-:S04]  /*1bd0*/  IMAD.WIDE.U32 R18, R17, 0x4, R4 ;  /* 0x0000000411127825 */ /* 0x000fc800078e0004 */
[----:B-1----:R-:W-:-:S04]  /*1be0*/  IMAD.WIDE.U32 R20, R22, 0x4, R4 ;  /* 0x0000000416147825 */ /* 0x002fc800078e0004 */
[----:B-----5:R-:W-:Y:S01]  /*1bf0*/  FMUL R11, R16, R0 ;  /* 0x00000000100b7220 */ /* 0x020fe20000400000 */
[----:B------:R-:W-:Y:S01]  /*1c00*/  STG.E desc[UR10][R18.64], R25 ;  /* 0x0000001912007986 */ /* 0x000fe2000c10190a */
[C---:B------:R-:W-:Y:S01]  /*1c10*/  IMAD.WIDE.U32 R8, R12.reuse, 0x4, R4 ;  /* 0x000000040c087825 */ /* 0x040fe200078e0004 */
[----:B0-----:R-:W-:Y:S02]  /*1c20*/  IADD3 R15, PT, PT, R12, UR13, RZ ;  /* 0x0000000d0c0f7c10 */ /* 0x001fe4000fffe0ff */
[----:B------:R-:W-:Y:S01]  /*1c30*/  STG.E desc[UR10][R20.64], R27 ;  /* 0x0000001b14007986 */ /* 0x000fe2000c10190a */
[----:B------:R-:W-:-:S03]  /*1c40*/  VIADD R13, R13, UR13 ;  /* 0x0000000d0d0d7c36 */ /* 0x000fc60008000000 */
[----:B------:R0:W-:Y:S04]  /*1c50*/  STG.E desc[UR10][R6.64], R29 ;  /* 0x0000001d06007986 */ /* 0x0001e8000c10190a */
[----:B------:R1:W-:Y:S01]  /*1c60*/  STG.E desc[UR10][R8.64], R11 ;  /* 0x0000000b08007986 */ /* 0x0003e2000c10190a */
[----:B0-----:R-:W-:Y:S02]  /*1c70*/  IADD3 R7, PT, PT, R22, UR13, RZ ;  /* 0x0000000d16077c10 */ /* 0x001fe4000fffe0ff */
[----:B-1----:R-:W-:Y:S01]  /*1c80*/  IADD3 R9, PT, PT, R17, UR13, RZ ;  /* 0x0000000d11097c10 */ /* 0x002fe2000fffe0ff */
[----:B------:R-:W-:Y:S06]  /*1c90*/  BRA.U !UP1, `(.L_x_25) ;  /* 0xfffffff9096c7547 */ /* 0x000fec000b83ffff */
.L_x_24:
[----:B------:R-:W-:-:S04]  /*1ca0*/  UIADD3 UR8, UPT, UPT, -UR7, URZ, URZ ;  /* 0x000000ff07087290 */ /* 0x000fc8000fffe1ff */
[----:B------:R-:W-:-:S09]  /*1cb0*/  UISETP.GT.AND UP1, UPT, UR8, 0x4, UPT ;  /* 0x000000040800788c */ /* 0x000fd2000bf24270 */
[----:B------:R-:W-:Y:S05]  /*1cc0*/  BRA.U !UP1, `(.L_x_26) ;  /* 0x0000000109d07547 */ /* 0x000fea000b800000 */
[----:B------:R-:W-:Y:S02]  /*1cd0*/  ULEA UR8, UR14, UR6, 0x3 ;  /* 0x000000060e087291 */ /* 0x000fe4000f8e18ff */
[----:B------:R-:W-:Y:S01]  /*1ce0*/  IMAD.U32 R6, RZ, RZ, UR6 ;  /* 0x00000006ff067e24 */ /* 0x000fe2000f8e00ff */
[----:B------:R-:W-:Y:S01]  /*1cf0*/  UIMAD UR12, UR14, 0xc, UR6 ;  /* 0x0000000c0e0c78a4 */ /* 0x000fe2000f8e0206 */
[----:B------:R-:W1:Y:S01]  /*1d00*/  LDC.64 R4, c[0x0][0x388] ;  /* 0x0000e200ff047b82 */ /* 0x000e620000000a00 */
[----:B------:R-:W-:Y:S01]  /*1d10*/  IADD3 R22, PT, PT, R9, UR13, RZ ;  /* 0x0000000d09167c10 */ /* 0x000fe2000fffe0ff */
[----:B------:R-:W-:Y:S01]  /*1d20*/  VIADD R20, R7, UR13 ;  /* 0x0000000d07147c36 */ /* 0x000fe20008000000 */
[----:B------:R-:W-:Y:S02]  /*1d30*/  UIADD3 UR4, UPT, UPT, UR13, UR4, UR13 ;  /* 0x000000040d047290 */ /* 0x000fe4000fffe00d */
[----:B------:R-:W2:Y:S01]  /*1d40*/  LDS R6, [R6+UR13] ;  /* 0x0000000d06067984 */ /* 0x000ea20008000800 */
[----:B------:R-:W-:-:S02]  /*1d50*/  UIADD3 UR7, UPT, UPT, UR7, 0x8, URZ ;  /* 0x0000000807077890 */ /* 0x000fc4000fffe0ff */
[----:B------:R-:W-:Y:S01]  /*1d60*/  UPLOP3.LUT UP0, UPT, UPT, UPT, UPT, 0x40, 0x4 ;  /* 0x000000000004789c */ /* 0x000fe20003f0e870 */
[----:B------:R-:W3:Y:S01]  /*1d70*/  LDS R8, [UR8] ;  /* 0x00000008ff087984 */ /* 0x000ee20008000800 */
[----:B------:R-:W-:-:S03]  /*1d80*/  ULEA UR8, UR14, UR6, 0x4 ;  /* 0x000000060e087291 */ /* 0x000fc6000f8e20ff */
[----:B------:R-:W4:Y:S01]  /*1d90*/  LDS R12, [UR12] ;  /* 0x0000000cff0c7984 */ /* 0x000f220008000800 */
[----:B------:R-:W-:Y:S02]  /*1da0*/  ULEA UR12, UR14, UR8, 0x3 ;  /* 0x000000080e0c7291 */ /* 0x000fe4000f8e18ff */
[----:B------:R-:W-:Y:S02]  /*1db0*/  UIMAD UR15, UR14, 0xc, UR8 ;  /* 0x0000000c0e0f78a4 */ /* 0x000fe4000f8e0208 */
[----:B------:R-:W-:Y:S01]  /*1dc0*/  MOV R27, UR8 ;  /* 0x00000008001b7c02 */ /* 0x000fe20008000f00 */
[----:B------:R-:W-:Y:S02]  /*1dd0*/  ULEA UR6, UR14, UR8, 0x4 ;  /* 0x000000080e067291 */ /* 0x000fe4000f8e20ff */
[----:B------:R-:W5:Y:S04]  /*1de0*/  LDS R29, [UR8] ;  /* 0x00000008ff1d7984 */ /* 0x000f680008000800 */
[----:B------:R-:W0:Y:S01]  /*1df0*/  LDS R27, [R27+UR13] ;  /* 0x0000000d1b1b7984 */ /* 0x000e220008000800 */
[----:B-1----:R-:W-:-:S03]  /*1e00*/  IMAD.WIDE.U32 R10, R9, 0x4, R4 ;  /* 0x00000004090a7825 */ /* 0x002fc600078e0004 */
[----:B------:R-:W1:Y:S01]  /*1e10*/  LDS R25, [UR12] ;  /* 0x0000000cff197984 */ /* 0x000e620008000800 */
[C-C-:B------:R-:W-:Y:S01]  /*1e20*/  IMAD.WIDE.U32 R18, R13.reuse, 0x4, R4.reuse ;  /* 0x000000040d127825 */ /* 0x140fe200078e0004 */
[----:B------:R-:W-:Y:S02]  /*1e30*/  IADD3 R13, PT, PT, R13, UR13, RZ ;  /* 0x0000000d0d0d7c10 */ /* 0x000fe4000fffe0ff */
[----:B------:R-:W1:Y:S01]  /*1e40*/  LDS R23, [UR15] ;  /* 0x0000000fff177984 */ /* 0x000e620008000800 */
[----:B------:R-:W-:-:S03]  /*1e50*/  IMAD.WIDE.U32 R16, R7, 0x4, R4 ;  /* 0x0000000407107825 */ /* 0x000fc600078e0004 */
[----:B------:R-:W1:Y:S01]  /*1e60*/  LDS R21, [UR6] ;  /* 0x00000006ff157984 */ /* 0x000e620008000800 */
[----:B--2---:R-:W-:Y:S01]  /*1e70*/  FMUL R24, R6, R0 ;  /* 0x0000000006187220 */ /* 0x004fe20000400000 */
[----:B------:R-:W-:-:S04]  /*1e80*/  IMAD.WIDE.U32 R6, R22, 0x4, R4 ;  /* 0x0000000416067825 */ /* 0x000fc800078e0004 */
[----:B---3--:R-:W-:Y:S01]  /*1e90*/  FMUL R26, R8, R0 ;  /* 0x00000000081a7220 */ /* 0x008fe20000400000 */
[----:B------:R2:W-:Y:S01]  /*1ea0*/  STG.E desc[UR10][R10.64], R24 ;  /* 0x000000180a007986 */ /* 0x0005e2000c10190a */
[----:B------:R-:W-:-:S04]  /*1eb0*/  IMAD.WIDE.U32 R8, R20, 0x4, R4 ;  /* 0x0000000414087825 */ /* 0x000fc800078e0004 */
[-C--:B----4-:R-:W-:Y:S01]  /*1ec0*/  FMUL R28, R12, R0.reuse ;  /* 0x000000000c1c7220 */ /* 0x090fe20000400000 */
[C---:B------:R-:W-:Y:S01]  /*1ed0*/  IADD3 R12, PT, PT, R15.reuse, UR13, RZ ;  /* 0x0000000d0f0c7c10 */ /* 0x040fe2000fffe0ff */
[--C-:B------:R-:W-:Y:S01]  /*1ee0*/  IMAD.WIDE.U32 R14, R15, 0x4, R4.reuse ;  /* 0x000000040f0e7825 */ /* 0x100fe200078e0004 */
[----:B------:R-:W-:Y:S03]  /*1ef0*/  STG.E desc[UR10][R16.64], R26 ;  /* 0x0000001a10007986 */ /* 0x000fe6000c10190a */
[----:B-----5:R-:W-:Y:S01]  /*1f00*/  FMUL R29, R29, R0 ;  /* 0x000000001d1d7220 */ /* 0x020fe20000400000 */
[----:B------:R-:W-:Y:S01]  /*1f10*/  STG.E desc[UR10][R18.64], R28 ;  /* 0x0000001c12007986 */ /* 0x000fe2000c10190a */
[----:B--2---:R-:W-:-:S04]  /*1f20*/  IMAD.WIDE.U32 R10, R13, 0x4, R4 ;  /* 0x000000040d0a7825 */ /* 0x004fc800078e0004 */
[----:B0-----:R-:W-:Y:S01]  /*1f30*/  FMUL R27, R27, R0 ;  /* 0x000000001b1b7220 */ /* 0x001fe20000400000 */
[----:B------:R0:W-:Y:S01]  /*1f40*/  STG.E desc[UR10][R14.64], R29 ;  /* 0x0000001d0e007986 */ /* 0x0001e2000c10190a */
[----:B------:R-:W-:Y:S01]  /*1f50*/  IADD3 R13, PT, PT, R13, UR13, RZ ;  /* 0x0000000d0d0d7c10 */ /* 0x000fe2000fffe0ff */
[----:B------:R-:W-:-:S04]  /*1f60*/  IMAD.WIDE.U32 R4, R12, 0x4, R4 ;  /* 0x000000040c047825 */ /* 0x000fc800078e0004 */
[-C--:B-1----:R-:W-:Y:S01]  /*1f70*/  FMUL R25, R25, R0.reuse ;  /* 0x0000000019197220 */ /* 0x082fe20000400000 */
[----:B------:R1:W-:Y:S01]  /*1f80*/  STG.E desc[UR10][R6.64], R27 ;  /* 0x0000001b06007986 */ /* 0x0003e2000c10190a */
[----:B------:R-:W-:-:S03]  /*1f90*/  FMUL R23, R23, R0 ;  /* 0x0000000017177220 */ /* 0x000fc60000400000 */
[----:B------:R2:W-:Y:S01]  /*1fa0*/  STG.E desc[UR10][R8.64], R25 ;  /* 0x0000001908007986 */ /* 0x0005e2000c10190a */
[----:B------:R-:W-:-:S03]  /*1fb0*/  FMUL R21, R21, R0 ;  /* 0x0000000015157220 */ /* 0x000fc60000400000 */
[----:B------:R3:W-:Y:S01]  /*1fc0*/  STG.E desc[UR10][R10.64], R23 ;  /* 0x000000170a007986 */ /* 0x0007e2000c10190a */
[----:B0-----:R-:W-:-:S03]  /*1fd0*/  VIADD R15, R12, UR13 ;  /* 0x0000000d0c0f7c36 */ /* 0x001fc60008000000 */
[----:B------:R3:W-:Y:S01]  /*1fe0*/  STG.E desc[UR10][R4.64], R21 ;  /* 0x0000001504007986 */ /* 0x0007e2000c10190a */
[----:B-1----:R-:W-:Y:S01]  /*1ff0*/  IADD3 R7, PT, PT, R20, UR13, RZ ;  /* 0x0000000d14077c10 */ /* 0x002fe2000fffe0ff */
[----:B--2---:R-:W-:-:S07]  /*2000*/  VIADD R9, R22, UR13 ;  /* 0x0000000d16097c36 */ /* 0x004fce0008000000 */
.L_x_26:
[----:B------:R-:W-:-:S09]  /*2010*/  UISETP.NE.OR UP0, UPT, UR7, URZ, UP0 ;  /* 0x000000ff0700728c */ /* 0x000fd20008705670 */
[----:B------:R-:W-:Y:S05]  /*2020*/  BRA.U !UP0, `(.L_x_22) ;  /* 0x0000000108707547 */ /* 0x000fea000b800000 */
.L_x_23:
[----:B------:R-:W-:Y:S02]  /*2030*/  ULEA UR8, UR14, UR6, 0x3 ;  /* 0x000000060e087291 */ /* 0x000fe4000f8e18ff */
[----:B------:R-:W-:Y:S01]  /*2040*/  MOV R6, UR6 ;  /* 0x0000000600067c02 */ /* 0x000fe20008000f00 */
[----:B------:R-:W-:Y:S01]  /*2050*/  UIMAD UR12, UR14, 0xc, UR6 ;  /* 0x0000000c0e0c78a4 */ /* 0x000fe2000f8e0206 */
[C-C-:B01-3--:R-:W-:Y:S01]  /*2060*/  IMAD.WIDE.U32 R4, R9.reuse, 0x4, R2.reuse ;  /* 0x0000000409047825 */ /* 0x14bfe200078e0002 */
[----:B------:R-:W-:Y:S01]  /*2070*/  ULEA UR6, UR14, UR6, 0x4 ;  /* 0x000000060e067291 */ /* 0x000fe2000f8e20ff */
[----:B------:R-:W-:Y:S01]  /*2080*/  IADD3 R9, PT, PT, R9, UR13, RZ ;  /* 0x0000000d09097c10 */ /* 0x000fe2000fffe0ff */
[----:B------:R-:W0:Y:S01]  /*2090*/  LDS R21, [R6+UR13] ;  /* 0x0000000d06157984 */ /* 0x000e220008000800 */
[C-C-:B------:R-:W-:Y:S01]  /*20a0*/  IMAD.WIDE.U32 R10, R7.reuse, 0x4, R2.reuse ;  /* 0x00000004070a7825 */ /* 0x140fe200078e0002 */
[----:B------:R-:W-:Y:S01]  /*20b0*/  UIADD3 UR7, UPT, UPT, UR7, 0x4, URZ ;  /* 0x0000000407077890 */ /* 0x000fe2000fffe0ff */
[----:B------:R-:W-:Y:S01]  /*20c0*/  IADD3 R7, PT, PT, R7, UR13, RZ ;  /* 0x0000000d07077c10 */ /* 0x000fe2000fffe0ff */
[----:B------:R-:W1:Y:S01]  /*20d0*/  LDS R23, [UR8] ;  /* 0x00000008ff177984 */ /* 0x000e620008000800 */
[----:B------:R-:W-:Y:S01]  /*20e0*/  IMAD.WIDE.U32 R16, R13, 0x4, R2 ;  /* 0x000000040d107825 */ /* 0x000fe200078e0002 */
[----:B------:R-:W-:-:S02]  /*20f0*/  UISETP.NE.AND UP0, UPT, UR7, URZ, UPT ;  /* 0x000000ff0700728c */ /* 0x000fc4000bf05270 */
[----:B------:R-:W2:Y:S01]  /*2100*/  LDS R25, [UR12] ;  /* 0x0000000cff197984 */ /* 0x000ea20008000800 */
[C---:B------:R-:W-:Y:S01]  /*2110*/  IMAD.WIDE.U32 R18, R15.reuse, 0x4, R2 ;  /* 0x000000040f127825 */ /* 0x040fe200078e0002 */
[----:B------:R-:W-:Y:S01]  /*2120*/  IADD3 R15, PT, PT, R15, UR13, RZ ;  /* 0x0000000d0f0f7c10 */ /* 0x000fe2000fffe0ff */
[----:B------:R-:W-:Y:S01]  /*2130*/  UIADD3 UR4, UPT, UPT, UR13, UR4, URZ ;  /* 0x000000040d047290 */ /* 0x000fe2000fffe0ff */
[----:B------:R-:W3:Y:S01]  /*2140*/  LDS R27, [UR6] ;  /* 0x00000006ff1b7984 */ /* 0x000ee20008000800 */
[----:B------:R-:W-:Y:S02]  /*2150*/  VIADD R13, R13, UR13 ;  /* 0x0000000d0d0d7c36 */ /* 0x000fe40008000000 */
[-C--:B0-----:R-:W-:Y:S01]  /*2160*/  FMUL R21, R21, R0.reuse ;  /* 0x0000000015157220 */ /* 0x081fe20000400000 */
[----:B-1----:R-:W-:-:S04]  /*2170*/  FMUL R23, R23, R0 ;  /* 0x0000000017177220 */ /* 0x002fc80000400000 */
[----:B------:R1:W-:Y:S01]  /*2180*/  STG.E desc[UR10][R4.64], R21 ;  /* 0x0000001504007986 */ /* 0x0003e2000c10190a */
[----:B--2---:R-:W-:-:S03]  /*2190*/  FMUL R25, R25, R0 ;  /* 0x0000000019197220 */ /* 0x004fc60000400000 */
[----:B------:R1:W-:Y:S01]  /*21a0*/  STG.E desc[UR10][R10.64], R23 ;  /* 0x000000170a007986 */ /* 0x0003e2000c10190a */
[----:B---3--:R-:W-:-:S03]  /*21b0*/  FMUL R27, R27, R0 ;  /* 0x000000001b1b7220 */ /* 0x008fc60000400000 */
[----:B------:R1:W-:Y:S04]  /*21c0*/  STG.E desc[UR10][R16.64], R25 ;  /* 0x0000001910007986 */ /* 0x0003e8000c10190a */
[----:B------:R1:W-:Y:S01]  /*21d0*/  STG.E desc[UR10][R18.64], R27 ;  /* 0x0000001b12007986 */ /* 0x0003e2000c10190a */
[----:B------:R-:W-:Y:S05]  /*21e0*/  BRA.U UP0, `(.L_x_23) ;  /* 0xfffffffd00907547 */ /* 0x000fea000b83ffff */
.L_x_22:
[----:B------:R-:W-:-:S13]  /*21f0*/  ISETP.NE.AND P0, PT, RZ, UR9, PT ;  /* 0x00000009ff007c0c */ /* 0x000fda000bf05270 */
[----:B------:R-:W-:Y:S05]  /*2200*/  @!P0 EXIT ;  /* 0x000000000000894d */ /* 0x000fea0003800000 */
[----:B------:R-:W4:Y:S01]  /*2210*/  S2UR UR12, SR_CgaCtaId ;  /* 0x00000000000c79c3 */ /* 0x000f220000008800 */
[----:B------:R-:W5:Y:S01]  /*2220*/  LDCU.64 UR6, c[0x0][0x388] ;  /* 0x00007100ff0677ac */ /* 0x000f620008000a00 */
[----:B------:R-:W-:Y:S02]  /*2230*/  UIADD3 UR5, UPT, UPT, UR5, UR4, URZ ;  /* 0x0000000405057290 */ /* 0x000fe4000fffe0ff */
[----:B------:R-:W-:Y:S02]  /*2240*/  ULEA UR8, UR4, UR13, 0x2 ;  /* 0x0000000d04087291 */ /* 0x000fe4000f8e10ff */
[----:B------:R-:W-:Y:S01]  /*2250*/  UIADD3 UR9, UPT, UPT, -UR9, URZ, URZ ;  /* 0x000000ff09097290 */ /* 0x000fe2000fffe1ff */
[----:B------:R-:W-:Y:S02]  /*2260*/  UMOV UR4, 0x400 ;  /* 0x0000040000047882 */ /* 0x000fe40000000000 */
[----:B----4-:R-:W-:Y:S02]  /*2270*/  ULEA UR12, UR12, UR4, 0x18 ;  /* 0x000000040c0c7291 */ /* 0x010fe4000f8ec0ff */
[----:B-----5:R-:W-:-:S02]  /*2280*/  UIMAD.WIDE.U32 UR4, UR5, 0x4, UR6 ;  /* 0x00000004050478a5 */ /* 0x020fc4000f8e0006 */
[----:B------:R-:W-:-:S12]  /*2290*/  UIADD3 UR8, UPT, UPT, UR12, UR8, URZ ;  /* 0x000000080c087290 */ /* 0x000fd8000fffe0ff */
.L_x_27:
[----:B-1-34-:R-:W1:Y:S01]  /*22a0*/  LDS R5, [UR8] ;  /* 0x00000008ff057984 */ /* 0x01ae620008000800 */
[----:B0-----:R-:W-:Y:S01]  /*22b0*/  IMAD.U32 R2, RZ, RZ, UR4 ;  /* 0x00000004ff027e24 */ /* 0x001fe2000f8e00ff */
[----:B------:R-:W-:Y:S01]  /*22c0*/  MOV R3, UR5 ;  /* 0x0000000500037c02 */ /* 0x000fe20008000f00 */
[----:B------:R-:W-:Y:S02]  /*22d0*/  UIADD3 UR9, UPT, UPT, UR9, 0x1, URZ ;  /* 0x0000000109097890 */ /* 0x000fe4000fffe0ff */
[----:B------:R-:W-:Y:S02]  /*22e0*/  UIMAD.WIDE.U32 UR4, UR14, 0x4, UR4 ;  /* 0x000000040e0478a5 */ /* 0x000fe4000f8e0004 */
[----:B------:R-:W-:Y:S02]  /*22f0*/  UISETP.NE.AND UP0, UPT, UR9, URZ, UPT ;  /* 0x000000ff0900728c */ /* 0x000fe4000bf05270 */
[----:B------:R-:W-:Y:S01]  /*2300*/  UIADD3 UR8, UPT, UPT, UR13, UR8, URZ ;  /* 0x000000080d087290 */ /* 0x000fe2000fffe0ff */
[----:B-1----:R-:W-:-:S05]  /*2310*/  FMUL R5, R5, R0 ;  /* 0x0000000005057220 */ /* 0x002fca0000400000 */
[----:B------:R4:W-:Y:S01]  /*2320*/  STG.E desc[UR10][R2.64], R5 ;  /* 0x0000000502007986 */ /* 0x0009e2000c10190a */
[----:B------:R-:W-:Y:S05]  /*2330*/  BRA.U UP0, `(.L_x_27) ;  /* 0xfffffffd00d87547 */ /* 0x000fea000b83ffff */
[----:B------:R-:W-:Y:S05]  /*2340*/  EXIT ;  /* 0x000000000000794d */ /* 0x000fea0003800000 */
.L_x_9:
[----:B------:R-:W-:Y:S01]  /*2350*/  HFMA2 R13, -RZ, RZ, 0, 1.847743988037109375e-06 ;  /* 0x0000001fff0d7431 */ /* 0x000fe200000001ff */
[----:B0-----:R-:W-:Y:S01]  /*2360*/  MOV R11, R2 ;  /* 0x00000002000b7202 */ /* 0x001fe20000000f00 */
[----:B------:R-:W-:Y:S01]  /*2370*/  IMAD.MOV.U32 R10, RZ, RZ, 0x10 ;  /* 0x00000010ff0a7424 */ /* 0x000fe200078e00ff */
[----:B------:R-:W-:-:S07]  /*2380*/  MOV R8, 0xffffffff ;  /* 0xffffffff00087802 */ /* 0x000fce0000000f00 */
[----:B------:R-:W-:Y:S05]  /*2390*/  WARPSYNC.COLLECTIVE R8, `(.L_x_28) ;  /* 0x0000000008087348 */ /* 0x000fea0003c00000 */
[----:B------:R0:W1:Y:S02]  /*23a0*/  SHFL.DOWN P0, R9, R11, R10, R13 ;  /* 0x0800000a0b097389 */ /* 0x000064000000000d */
[----:B01----:R-:W-:Y:S05]  /*23b0*/  ENDCOLLECTIVE ;  /* 0x000000000000791b */ /* 0x003fea0003800000 */
.L_x_28:
[----:B------:R-:W-:Y:S02]  /*23c0*/  HFMA2 R10, -RZ, RZ, 0, 4.76837158203125e-07 ;  /* 0x00000008ff0a7431 */ /* 0x000fe400000001ff */
[----:B------:R-:W-:-:S05]  /*23d0*/  IMAD.MOV.U32 R5, RZ, RZ, R9 ;  /* 0x000000ffff057224 */ /* 0x000fca00078e0009 */
[----:B------:R-:W-:-:S04]  /*23e0*/  FMNMX R5, R2, R5, !PT ;  /* 0x0000000502057209 */ /* 0x000fc80007800000 */
[----:B------:R-:W-:-:S07]  /*23f0*/  MOV R11, R5 ;  /* 0x00000005000b7202 */ /* 0x000fce0000000f00 */
[----:B------:R-:W-:Y:S05]  /*2400*/  WARPSYNC.COLLECTIVE R8, `(.L_x_29) ;  /* 0x0000000008087348 */ /* 0x000fea0003c00000 */
[----:B------:R0:W1:Y:S02]  /*2410*/  SHFL.DOWN P0, R9, R11, R10, R13 ;  /* 0x0800000a0b097389 */ /* 0x000064000000000d */
[----:B01----:R-:W-:Y:S05]  /*2420*/  ENDCOLLECTIVE ;  /* 0x000000000000791b */ /* 0x003fea0003800000 */
.L_x_29:
[----:B------:R-:W-:Y:S02]  /*2430*/  HFMA2 R10, -RZ, RZ, 0, 2.384185791015625e-07 ;  /* 0x00000004ff0a7431 */ /* 0x000fe400000001ff */
[----:B------:R-:W-:-:S05]  /*2440*/  IMAD.MOV.U32 R4, RZ, RZ, R9 ;  /* 0x000000ffff047224 */ /* 0x000fca00078e0009 */
[----:B------:R-:W-:-:S04]  /*2450*/  FMNMX R4, R5, R4, !PT ;  /* 0x0000000405047209 */ /* 0x000fc80007800000 */
[----:B------:R-:W-:-:S07]  /*2460*/  MOV R11, R4 ;  /* 0x00000004000b7202 */ /* 0x000fce0000000f00 */
[----:B------:R-:W-:Y:S05]  /*2470*/  WARPSYNC.COLLECTIVE R8, `(.L_x_30) ;  /* 0x0000000008087348 */ /* 0x000fea0003c00000 */
[----:B------:R0:W1:Y:S02]  /*2480*/  SHFL.DOWN P0, R9, R11, R10, R13 ;  /* 0x0800000a0b097389 */ /* 0x000064000000000d */
[----:B01----:R-:W-:Y:S05]  /*2490*/  ENDCOLLECTIVE ;  /* 0x000000000000791b */ /* 0x003fea0003800000 */
.L_x_30:
[----:B------:R-:W-:Y:S02]  /*24a0*/  HFMA2 R10, -RZ, RZ, 0, 1.1920928955078125e-07 ;  /* 0x00000002ff0a7431 */ /* 0x000fe400000001ff */
[----:B------:R-:W-:-:S05]  /*24b0*/  IMAD.MOV.U32 R7, RZ, RZ, R9 ;  /* 0x000000ffff077224 */ /* 0x000fca00078e0009 */
[----:B------:R-:W-:-:S04]  /*24c0*/  FMNMX R7, R4, R7, !PT ;  /* 0x0000000704077209 */ /* 0x000fc80007800000 */
[----:B------:R-:W-:-:S07]  /*24d0*/  MOV R11, R7 ;  /* 0x00000007000b7202 */ /* 0x000fce0000000f00 */
[----:B------:R-:W-:Y:S05]  /*24e0*/  WARPSYNC.COLLECTIVE R8, `(.L_x_31) ;  /* 0x0000000008087348 */ /* 0x000fea0003c00000 */
[----:B------:R0:W1:Y:S02]  /*24f0*/  SHFL.DOWN P0, R9, R11, R10, R13 ;  /* 0x0800000a0b097389 */ /* 0x000064000000000d */
[----:B01----:R-:W-:Y:S05]  /*2500*/  ENDCOLLECTIVE ;  /* 0x000000000000791b */ /* 0x003fea0003800000 */
.L_x_31:
[----:B------:R-:W-:Y:S02]  /*2510*/  HFMA2 R10, -RZ, RZ, 0, 5.9604644775390625e-08 ;  /* 0x00000001ff0a7431 */ /* 0x000fe400000001ff */
[----:B------:R-:W-:-:S05]  /*2520*/  IMAD.MOV.U32 R6, RZ, RZ, R9 ;  /* 0x000000ffff067224 */ /* 0x000fca00078e0009 */
[----:B------:R-:W-:-:S04]  /*2530*/  FMNMX R6, R7, R6, !PT ;  /* 0x0000000607067209 */ /* 0x000fc80007800000 */
[----:B------:R-:W-:-:S07]  /*2540*/  MOV R11, R6 ;  /* 0x00000006000b7202 */ /* 0x000fce0000000f00 */
[----:B------:R-:W-:Y:S05]  /*2550*/  WARPSYNC.COLLECTIVE R8, `(.L_x_32) ;  /* 0x0000000008087348 */ /* 0x000fea0003c00000 */
[----:B------:R0:W1:Y:S02]  /*2560*/  SHFL.DOWN P0, R9, R11, R10, R13 ;  /* 0x0800000a0b097389 */ /* 0x000064000000000d */
[----:B01----:R-:W-:Y:S05]  /*2570*/  ENDCOLLECTIVE ;  /* 0x000000000000791b */ /* 0x003fea0003800000 */
.L_x_32:
[----:B------:R-:W-:Y:S05]  /*2580*/  BRA `(.L_x_33) ;  /* 0xffffffe000987947 */ /* 0x000fea000383ffff */
.L_x_19:
[----:B------:R-:W-:Y:S02]  /*2590*/  HFMA2 R13, -RZ, RZ, 0, 1.847743988037109375e-06 ;  /* 0x0000001fff0d7431 */ /* 0x000fe400000001ff */
[----:B0-----:R-:W-:Y:S01]  /*25a0*/  IMAD.MOV.U32 R11, RZ, RZ, R0 ;  /* 0x000000ffff0b7224 */ /* 0x001fe200078e0000 */
[----:B------:R-:W-:Y:S01]  /*25b0*/  MOV R10, 0x10 ;  /* 0x00000010000a7802 */ /* 0x000fe20000000f00 */
[----:B--2---:R-:W-:-:S07]  /*25c0*/  IMAD.MOV.U32 R8, RZ, RZ, -0x1 ;  /* 0xffffffffff087424 */ /* 0x004fce00078e00ff */
[----:B-1----:R-:W-:Y:S05]  /*25d0*/  WARPSYNC.COLLECTIVE R8, `(.L_x_34) ;  /* 0x0000000008087348 */ /* 0x002fea0003c00000 */
[----:B------:R0:W2:Y:S02]  /*25e0*/  SHFL.DOWN P0, R9, R11, R10, R13 ;  /* 0x0800000a0b097389 */ /* 0x0000a4000000000d */
[----:B012---:R-:W-:Y:S05]  /*25f0*/  ENDCOLLECTIVE ;  /* 0x000000000000791b */ /* 0x007fea0003800000 */
.L_x_34:
[----:B------:R-:W-:Y:S01]  /*2600*/  IMAD.MOV.U32 R10, RZ, RZ, 0x8 ;  /* 0x00000008ff0a7424 */ /* 0x000fe200078e00ff */
[----:B------:R-:W-:-:S05]  /*2610*/  MOV R5, R9 ;  /* 0x0000000900057202 */ /* 0x000fca0000000f00 */
[----:B------:R-:W-:-:S05]  /*2620*/  FADD R5, R0, R5 ;  /* 0x0000000500057221 */ /* 0x000fca0000000000 */
[----:B------:R-:W-:-:S07]  /*2630*/  MOV R11, R5 ;  /* 0x00000005000b7202 */ /* 0x000fce0000000f00 */
[----:B------:R-:W-:Y:S05]  /*2640*/  WARPSYNC.COLLECTIVE R8, `(.L_x_35) ;  /* 0x0000000008087348 */ /* 0x000fea0003c00000 */
[----:B------:R0:W1:Y:S02]  /*2650*/  SHFL.DOWN P0, R9, R11, R10, R13 ;  /* 0x0800000a0b097389 */ /* 0x000064000000000d */
[----:B01----:R-:W-:Y:S05]  /*2660*/  ENDCOLLECTIVE ;  /* 0x000000000000791b */ /* 0x003fea0003800000 */
.L_x_35:
[----:B------:R-:W-:Y:S01]  /*2670*/  IMAD.MOV.U32 R10, RZ, RZ, 0x4 ;  /* 0x00000004ff0a7424 */ /* 0x000fe200078e00ff */
[----:B------:R-:W-:-:S05]  /*2680*/  MOV R2, R9 ;  /* 0x0000000900027202 */ /* 0x000fca0000000f00 */
[----:B------:R-:W-:-:S05]  /*2690*/  FADD R2, R5, R2 ;  /* 0x0000000205027221 */ /* 0x000fca0000000000 */
[----:B------:R-:W-:-:S07]  /*26a0*/  MOV R11, R2 ;  /* 0x00000002000b7202 */ /* 0x000fce0000000f00 */
[----:B------:R-:W-:Y:S05]  /*26b0*/  WARPSYNC.COLLECTIVE R8, `(.L_x_36) ;  /* 0x0000000008087348 */ /* 0x000fea0003c00000 */
[----:B------:R0:W1:Y:S02]  /*26c0*/  SHFL.DOWN P0, R9, R11, R10, R13 ;  /* 0x0800000a0b097389 */ /* 0x000064000000000d */
[----:B01----:R-:W-:Y:S05]  /*26d0*/  ENDCOLLECTIVE ;  /* 0x000000000000791b */ /* 0x003fea0003800000 */
.L_x_36:
[----:B------:R-:W-:Y:S01]  /*26e0*/  IMAD.MOV.U32 R10, RZ, RZ, 0x2 ;  /* 0x00000002ff0a7424 */ /* 0x000fe200078e00ff */
[----:B------:R-:W-:-:S05]  /*26f0*/  MOV R7, R9 ;  /* 0x0000000900077202 */ /* 0x000fca0000000f00 */
[----:B------:R-:W-:-:S05]  /*2700*/  FADD R7, R2, R7 ;  /* 0x0000000702077221 */ /* 0x000fca0000000000 */
[----:B------:R-:W-:-:S07]  /*2710*/  MOV R11, R7 ;  /* 0x00000007000b7202 */ /* 0x000fce0000000f00 */
[----:B------:R-:W-:Y:S05]  /*2720*/  WARPSYNC.COLLECTIVE R8, `(.L_x_37) ;  /* 0x0000000008087348 */ /* 0x000fea0003c00000 */
[----:B------:R0:W1:Y:S02]  /*2730*/  SHFL.DOWN P0, R9, R11, R10, R13 ;  /* 0x0800000a0b097389 */ /* 0x000064000000000d */
[----:B01----:R-:W-:Y:S05]  /*2740*/  ENDCOLLECTIVE ;  /* 0x000000000000791b */ /* 0x003fea0003800000 */
.L_x_37:
[----:B------:R-:W-:Y:S01]  /*2750*/  IMAD.MOV.U32 R10, RZ, RZ, 0x1 ;  /* 0x00000001ff0a7424 */ /* 0x000fe200078e00ff */
[----:B------:R-:W-:-:S05]  /*2760*/  MOV R4, R9 ;  /* 0x0000000900047202 */ /* 0x000fca0000000f00 */
[----:B------:R-:W-:-:S05]  /*2770*/  FADD R4, R7, R4 ;  /* 0x0000000407047221 */ /* 0x000fca0000000000 */
[----:B------:R-:W-:-:S07]  /*2780*/  MOV R11, R4 ;  /* 0x00000004000b7202 */ /* 0x000fce0000000f00 */
[----:B------:R-:W-:Y:S05]  /*2790*/  WARPSYNC.COLLECTIVE R8, `(.L_x_38) ;  /* 0x0000000008087348 */ /* 0x000fea0003c00000 */
[----:B------:R0:W1:Y:S02]  /*27a0*/  SHFL.DOWN P0, R9, R11, R10, R13 ;  /* 0x0800000a0b097389 */ /* 0x000064000000000d */
[----:B01----:R-:W-:Y:S05]  /*27b0*/  ENDCOLLECTIVE ;  /* 0x000000000000791b */ /* 0x003fea0003800000 */
.L_x_38:
[----:B------:R-:W-:Y:S05]  /*27c0*/  BRA `(.L_x_39) ;  /* 0xffffffe8008c7947 */ /* 0x000fea000383ffff */
        .weak           $__internal_0_$__cuda_sm20_rcp_rn_f32_slowpath
        .type           $__internal_0_$__cuda_sm20_rcp_rn_f32_slowpath,@function
        .size           $__internal_0_$__cuda_sm20_rcp_rn_f32_slowpath,(.L_x_44 - $__internal_0_$__cuda_sm20_rcp_rn_f32_slowpath)
$__internal_0_$__cuda_sm20_rcp_rn_f32_slowpath:
[----:B------:R-:W-:-:S04]  /*27d0*/  SHF.L.U32 R3, R0, 0x1, RZ ;  /* 0x0000000100037819 */ /* 0x000fc800000006ff */
[----:B------:R-:W-:-:S04]  /*27e0*/  SHF.R.U32.HI R3, RZ, 0x18, R3 ;  /* 0x00000018ff037819 */ /* 0x000fc80000011603 */
[----:B------:R-:W-:-:S13]  /*27f0*/  ISETP.NE.U32.AND P0, PT, R3, RZ, PT ;  /* 0x000000ff0300720c */ /* 0x000fda0003f05070 */
[----:B------:R-:W-:Y:S05]  /*2800*/  @P0 BRA `(.L_x_40) ;  /* 0x00000000002c0947 */ /* 0x000fea0003800000 */
[----:B------:R-:W-:-:S04]  /*2810*/  SHF.L.U32 R3, R0, 0x1, RZ ;  /* 0x0000000100037819 */ /* 0x000fc800000006ff */
[----:B------:R-:W-:-:S13]  /*2820*/  ISETP.NE.AND P0, PT, R3, RZ, PT ;  /* 0x000000ff0300720c */ /* 0x000fda0003f05270 */
[----:B------:R2:W3:Y:S01]  /*2830*/  @!P0 MUFU.RCP R3, R0 ;  /* 0x0000000000038308 */ /* 0x0004e20000001000 */
[----:B------:R-:W-:Y:S05]  /*2840*/  @!P0 BRA `(.L_x_41) ;  /* 0x0000000000a48947 */ /* 0x000fea0003800000 */
[----:B------:R-:W-:-:S04]  /*2850*/  FFMA R4, R0, 1.84467440737095516160e+19, RZ ;  /* 0x5f80000000047823 */ /* 0x000fc800000000ff */
[----:B---3--:R-:W2:Y:S02]  /*2860*/  MUFU.RCP R3, R4 ;  /* 0x0000000400037308 */ /* 0x008ea40000001000 */
[----:B--2---:R-:W-:-:S04]  /*2870*/  FFMA R0, R4, R3, -1 ;  /* 0xbf80000004007423 */ /* 0x004fc80000000003 */
[----:B------:R-:W-:-:S04]  /*2880*/  FADD.FTZ R0, -R0, -RZ ;  /* 0x800000ff00007221 */ /* 0x000fc80000010100 */
[----:B------:R-:W-:-:S04]  /*2890*/  FFMA R0, R3, R0, R3 ;  /* 0x0000000003007223 */ /* 0x000fc80000000003 */
[----:B------:R-:W-:Y:S01]  /*28a0*/  FFMA R3, R0, 1.84467440737095516160e+19, RZ ;  /* 0x5f80000000037823 */ /* 0x000fe200000000ff */
[----:B------:R-:W-:Y:S06]  /*28b0*/  BRA `(.L_x_41) ;  /* 0x0000000000887947 */ /* 0x000fec0003800000 */
.L_x_40:
[----:B------:R-:W-:-:S05]  /*28c0*/  VIADD R4, R3, 0xffffff03 ;  /* 0xffffff0303047836 */ /* 0x000fca0000000000 */
[----:B------:R-:W-:-:S13]  /*28d0*/  ISETP.GT.U32.AND P0, PT, R4, 0x1, PT ;  /* 0x000000010400780c */ /* 0x000fda0003f04070 */
[----:B------:R-:W-:Y:S05]  /*28e0*/  @P0 BRA `(.L_x_42) ;  /* 0x0000000000780947 */ /* 0x000fea0003800000 */
[----:B------:R-:W-:Y:S01]  /*28f0*/  LOP3.LUT R5, R0, 0x7fffff, RZ, 0xc0, !PT ;  /* 0x007fffff00057812 */ /* 0x000fe200078ec0ff */
[----:B------:R-:W-:-:S03]  /*2900*/  HFMA2 R9, -RZ, RZ, 0, 1.78813934326171875e-07 ;  /* 0x00000003ff097431 */ /* 0x000fc600000001ff */
[----:B------:R-:W-:-:S04]  /*2910*/  LOP3.LUT R5, R5, 0x3f800000, RZ, 0xfc, !PT ;  /* 0x3f80000005057812 */ /* 0x000fc800078efcff */
[----:B------:R-:W0:Y:S01]  /*2920*/  MUFU.RCP R6, R5 ;  /* 0x0000000500067308 */ /* 0x000e220000001000 */
[----:B------:R-:W-:Y:S01]  /*2930*/  SHF.L.U32 R10, R9, R4, RZ ;  /* 0x00000004090a7219 */ /* 0x000fe200000006ff */
[----:B0-----:R-:W-:-:S04]  /*2940*/  FFMA R7, R5, R6, -1 ;  /* 0xbf80000005077423 */ /* 0x001fc80000000006 */
[----:B------:R-:W-:-:S04]  /*2950*/  FADD.FTZ R7, -R7, -RZ ;  /* 0x800000ff07077221 */ /* 0x000fc80000010100 */
[CCC-:B------:R-:W-:Y:S01]  /*2960*/  FFMA.RM R8, R6.reuse, R7.reuse, R6.reuse ;  /* 0x0000000706087223 */ /* 0x1c0fe20000004006 */
[----:B------:R-:W-:-:S04]  /*2970*/  FFMA.RP R7, R6, R7, R6 ;  /* 0x0000000706077223 */ /* 0x000fc80000008006 */
[C---:B------:R-:W-:Y:S02]  /*2980*/  LOP3.LUT R6, R8.reuse, 0x7fffff, RZ, 0xc0, !PT ;  /* 0x007fffff08067812 */ /* 0x040fe400078ec0ff */
[----:B------:R-:W-:Y:S02]  /*2990*/  FSETP.NEU.FTZ.AND P0, PT, R8, R7, PT ;  /* 0x000000070800720b */ /* 0x000fe40003f1d000 */
[----:B------:R-:W-:Y:S02]  /*29a0*/  LOP3.LUT R7, R6, 0x800000, RZ, 0xfc, !PT ;  /* 0x0080000006077812 */ /* 0x000fe400078efcff */
[----:B------:R-:W-:Y:S02]  /*29b0*/  SEL R6, RZ, 0xffffffff, !P0 ;  /* 0xffffffffff067807 */ /* 0x000fe40004000000 */
[----:B------:R-:W-:Y:S02]  /*29c0*/  LOP3.LUT R5, R10, R7, RZ, 0xc0, !PT ;  /* 0x000000070a057212 */ /* 0x000fe400078ec0ff */
[----:B------:R-:W-:-:S02]  /*29d0*/  IADD3 R6, PT, PT, -R6, RZ, RZ ;  /* 0x000000ff06067210 */ /* 0x000fc40007ffe1ff */
[-C--:B------:R-:W-:Y:S02]  /*29e0*/  SHF.R.U32.HI R5, RZ, R4.reuse, R5 ;  /* 0x00000004ff057219 */ /* 0x080fe40000011605 */
[----:B------:R-:W-:Y:S02]  /*29f0*/  LOP3.LUT P1, RZ, R6, R4, R7, 0xf8, !PT ;  /* 0x0000000406ff7212 */ /* 0x000fe4000782f807 */
[C---:B------:R-:W-:Y:S02]  /*2a00*/  LOP3.LUT P0, RZ, R5.reuse, 0x1, RZ, 0xc0, !PT ;  /* 0x0000000105ff7812 */ /* 0x040fe4000780c0ff */
[----:B------:R-:W-:-:S04]  /*2a10*/  LOP3.LUT P2, RZ, R5, 0x2, RZ, 0xc0, !PT ;  /* 0x0000000205ff7812 */ /* 0x000fc8000784c0ff */
[----:B------:R-:W-:Y:S02]  /*2a20*/  PLOP3.LUT P0, PT, P0, P1, P2, 0xe0, 0x0 ;  /* 0x000000000000781c */ /* 0x000fe40000703c20 */
[----:B------:R-:W-:Y:S02]  /*2a30*/  LOP3.LUT P1, RZ, R0, 0x7fffff, RZ, 0xc0, !PT ;  /* 0x007fffff00ff7812 */ /* 0x000fe4000782c0ff */
[----:B------:R-:W-:-:S05]  /*2a40*/  SEL R4, RZ, 0x1, !P0 ;  /* 0x00000001ff047807 */ /* 0x000fca0004000000 */
[----:B------:R-:W-:-:S05]  /*2a50*/  IMAD.MOV R4, RZ, RZ, -R4 ;  /* 0x000000ffff047224 */ /* 0x000fca00078e0a04 */
[----:B------:R-:W-:Y:S02]  /*2a60*/  ISETP.GE.AND P0, PT, R4, RZ, PT ;  /* 0x000000ff0400720c */ /* 0x000fe40003f06270 */
[----:B------:R-:W-:-:S04]  /*2a70*/  IADD3 R4, PT, PT, R3, -0xfc, RZ ;  /* 0xffffff0403047810 */ /* 0x000fc80007ffe0ff */
[----:B------:R-:W-:-:S07]  /*2a80*/  SHF.R.U32.HI R3, RZ, R4, R7 ;  /* 0x00000004ff037219 */ /* 0x000fce0000011607 */
[----:B------:R-:W-:-:S05]  /*2a90*/  @!P0 IADD3 R3, PT, PT, R3, 0x1, RZ ;  /* 0x0000000103038810 */ /* 0x000fca0007ffe0ff */
[----:B------:R-:W-:-:S05]  /*2aa0*/  @!P1 IMAD.SHL.U32 R3, R3, 0x2, RZ ;  /* 0x0000000203039824 */ /* 0x000fca00078e00ff */
[----:B------:R-:W-:Y:S01]  /*2ab0*/  LOP3.LUT R3, R3, 0x80000000, R0, 0xf8, !PT ;  /* 0x8000000003037812 */ /* 0x000fe200078ef800 */
[----:B------:R-:W-:Y:S06]  /*2ac0*/  BRA `(.L_x_41) ;  /* 0x0000000000047947 */ /* 0x000fec0003800000 */
.L_x_42:
[----:B------:R0:W1:Y:S02]  /*2ad0*/  MUFU.RCP R3, R0 ;  /* 0x0000000000037308 */ /* 0x0000640000001000 */
.L_x_41:
[----:B0123--:R-:W-:Y:S02]  /*2ae0*/  MOV R0, R3 ;  /* 0x0000000300007202 */ /* 0x00ffe40000000f00 */
[----:B------:R-:W-:-:S04]  /*2af0*/  MOV R3, 0x0 ;  /* 0x0000000000037802 */ /* 0x000fc80000000f00 */
[----:B------:R-:W-:Y:S05]  /*2b00*/  RET.REL.NODEC R2 `(_Z19mini_softmax_kernelPKfPfii) ;  /* 0xffffffd4023c7950 */ /* 0x000fea0003c3ffff */
.L_x_43:
[----:B------:R-:W-:-:S00]  /*2b10*/  BRA `(.L_x_43) ;  /* 0xfffffffc00fc7947 */ /* 0x000fc0000383ffff */
[----:B------:R-:W-:-:S00]  /*2b20*/  NOP ;  /* 0x0000000000007918 */ /* 0x000fc00000000000 */
        /* <DEDUP_REMOVED lines=13> */
.L_x_44:


//--------------------- .nv.shared._Z19mini_softmax_kernelPKfPfii --------------------------
	.section	.nv.shared._Z19mini_softmax_kernelPKfPfii,"aw",@nobits
	.sectionflags	@""
	.align	16
	.zero		1024


//--------------------- .nv.shared.reserved.0     --------------------------
	.section	.nv.shared.reserved.0,"aw",@nobits
	.weak		__nv_reservedSMEM_offset_0_alias
	.size		__nv_reservedSMEM_offset_0_alias, 0, 64
	.other		__nv_reservedSMEM_offset_0_alias,@"STO_CUDA_RESERVED_SHARED STV_DEFAULT"
__nv_reservedSMEM_offset_0_alias:
	.zero		0
	.zero		64


//--------------------- .nv.constant0._Z19mini_softmax_kernelPKfPfii --------------------------
	.section	.nv.constant0._Z19mini_softmax_kernelPKfPfii,"a",@progbits
	.sectionflags	@""
	.align	4
.nv.constant0._Z19mini_softmax_kernelPKfPfii:
	.zero		920


//--------------------- SYMBOLS --------------------------

	.type		.nv.reservedSmem.offset0,@object
	.size		.nv.reservedSmem.offset0,0x4
	.type		.nv.reservedSmem.cap,@object
	.size		.nv.reservedSmem.cap,0x4
